//
// Generated by NVIDIA NVVM Compiler
//
// Compiler Build ID: CL-36424714
// Cuda compilation tools, release 13.0, V13.0.88
// Based on NVVM 20.0.0
//

.version 9.0
.target sm_100
.address_size 64

	// .globl	_Z10erosionImgPiS_iii

.visible .entry _Z10erosionImgPiS_iii(
	.param .u64 .ptr .align 1 _Z10erosionImgPiS_iii_param_0,
	.param .u64 .ptr .align 1 _Z10erosionImgPiS_iii_param_1,
	.param .u32 _Z10erosionImgPiS_iii_param_2,
	.param .u32 _Z10erosionImgPiS_iii_param_3,
	.param .u32 _Z10erosionImgPiS_iii_param_4
)
{
	.reg .pred 	%p<16>;
	.reg .b32 	%r<111>;
	.reg .b64 	%rd<21>;

	ld.param.u64 	%rd2, [_Z10erosionImgPiS_iii_param_0];
	ld.param.u64 	%rd3, [_Z10erosionImgPiS_iii_param_1];
	ld.param.u32 	%r52, [_Z10erosionImgPiS_iii_param_2];
	ld.param.u32 	%r53, [_Z10erosionImgPiS_iii_param_3];
	ld.param.u32 	%r54, [_Z10erosionImgPiS_iii_param_4];
	cvta.to.global.u64 	%rd1, %rd3;
	add.s32 	%r56, %r54, -1;
	shr.u32 	%r57, %r56, 31;
	add.s32 	%r58, %r56, %r57;
	shr.s32 	%r1, %r58, 1;
	mov.u32 	%r59, %ctaid.x;
	mov.u32 	%r60, %ntid.x;
	mov.u32 	%r61, %tid.x;
	mad.lo.s32 	%r2, %r59, %r60, %r61;
	add.s32 	%r3, %r1, %r2;
	mov.u32 	%r62, %ctaid.y;
	mov.u32 	%r63, %ntid.y;
	mov.u32 	%r64, %tid.y;
	mad.lo.s32 	%r4, %r62, %r63, %r64;
	setp.lt.s32 	%p3, %r54, 1;
	mov.b32 	%r100, 1;
	@%p3 bra 	$L__BB0_22;
	add.s32 	%r67, %r1, %r52;
	setp.ge.s32 	%p4, %r3, %r67;
	setp.ge.s32 	%p5, %r4, %r53;
	or.pred  	%p1, %p4, %p5;
	add.s32 	%r5, %r67, %r1;
	and.b32  	%r6, %r54, 3;
	and.b32  	%r7, %r54, 2147483644;
	add.s32 	%r8, %r4, 1;
	add.s32 	%r9, %r4, 2;
	add.s32 	%r68, %r4, 3;
	setp.eq.s32 	%p7, %r6, 2;
	or.pred  	%p2, %p7, %p1;
	mad.lo.s32 	%r10, %r68, %r5, %r2;
	shl.b32 	%r69, %r1, 3;
	shl.b32 	%r70, %r52, 2;
	add.s32 	%r11, %r69, %r70;
	mul.lo.s32 	%r71, %r4, %r5;
	add.s32 	%r72, %r71, %r5;
	add.s32 	%r12, %r2, %r72;
	neg.s32 	%r13, %r7;
	add.s32 	%r14, %r2, %r71;
	mov.b32 	%r100, 1;
	mov.b32 	%r92, 0;
$L__BB0_2:
	setp.lt.u32 	%p8, %r54, 4;
	add.s32 	%r17, %r92, %r2;
	mov.b32 	%r105, 0;
	@%p8 bra 	$L__BB0_13;
	add.s32 	%r98, %r10, %r92;
	mad.lo.s32 	%r75, %r9, %r5, %r2;
	add.s32 	%r97, %r75, %r92;
	add.s32 	%r96, %r12, %r92;
	add.s32 	%r94, %r14, %r92;
	mov.u32 	%r95, %r13;
$L__BB0_4:
	@%p1 bra 	$L__BB0_6;
	mul.wide.s32 	%rd4, %r94, 4;
	add.s64 	%rd5, %rd1, %rd4;
	ld.global.u32 	%r76, [%rd5];
	min.s32 	%r100, %r100, %r76;
$L__BB0_6:
	@%p1 bra 	$L__BB0_8;
	mul.wide.s32 	%rd6, %r96, 4;
	add.s64 	%rd7, %rd1, %rd6;
	ld.global.u32 	%r77, [%rd7];
	min.s32 	%r100, %r100, %r77;
$L__BB0_8:
	@%p1 bra 	$L__BB0_10;
	mul.wide.s32 	%rd8, %r97, 4;
	add.s64 	%rd9, %rd1, %rd8;
	ld.global.u32 	%r78, [%rd9];
	min.s32 	%r100, %r100, %r78;
$L__BB0_10:
	@%p1 bra 	$L__BB0_12;
	mul.wide.s32 	%rd10, %r98, 4;
	add.s64 	%rd11, %rd1, %rd10;
	ld.global.u32 	%r79, [%rd11];
	min.s32 	%r100, %r100, %r79;
$L__BB0_12:
	add.s32 	%r98, %r98, %r11;
	add.s32 	%r97, %r97, %r11;
	add.s32 	%r96, %r96, %r11;
	add.s32 	%r95, %r95, 4;
	add.s32 	%r94, %r94, %r11;
	setp.ne.s32 	%p9, %r95, 0;
	mov.u32 	%r105, %r7;
	@%p9 bra 	$L__BB0_4;
$L__BB0_13:
	setp.eq.s32 	%p10, %r6, 0;
	@%p10 bra 	$L__BB0_21;
	@%p1 bra 	$L__BB0_16;
	add.s32 	%r80, %r105, %r4;
	mad.lo.s32 	%r81, %r80, %r5, %r17;
	mul.wide.s32 	%rd12, %r81, 4;
	add.s64 	%rd13, %rd1, %rd12;
	ld.global.u32 	%r82, [%rd13];
	min.s32 	%r100, %r100, %r82;
$L__BB0_16:
	setp.eq.s32 	%p11, %r6, 1;
	@%p11 bra 	$L__BB0_21;
	@%p1 bra 	$L__BB0_19;
	add.s32 	%r83, %r105, %r8;
	mad.lo.s32 	%r84, %r83, %r5, %r17;
	mul.wide.s32 	%rd14, %r84, 4;
	add.s64 	%rd15, %rd1, %rd14;
	ld.global.u32 	%r85, [%rd15];
	min.s32 	%r100, %r100, %r85;
$L__BB0_19:
	@%p2 bra 	$L__BB0_21;
	add.s32 	%r86, %r105, %r9;
	mad.lo.s32 	%r87, %r86, %r5, %r17;
	mul.wide.s32 	%rd16, %r87, 4;
	add.s64 	%rd17, %rd1, %rd16;
	ld.global.u32 	%r88, [%rd17];
	min.s32 	%r100, %r100, %r88;
$L__BB0_21:
	add.s32 	%r92, %r92, 1;
	setp.ne.s32 	%p12, %r92, %r54;
	@%p12 bra 	$L__BB0_2;
$L__BB0_22:
	add.s32 	%r89, %r1, %r52;
	add.s32 	%r90, %r1, %r2;
	setp.ge.s32 	%p13, %r90, %r89;
	setp.ge.s32 	%p14, %r4, %r53;
	or.pred  	%p15, %p13, %p14;
	@%p15 bra 	$L__BB0_24;
	mad.lo.s32 	%r91, %r52, %r4, %r2;
	cvta.to.global.u64 	%rd18, %rd2;
	mul.wide.s32 	%rd19, %r91, 4;
	add.s64 	%rd20, %rd18, %rd19;
	st.global.u32 	[%rd20], %r100;
$L__BB0_24:
	ret;

}
	// .globl	_Z11dilationImgPiS_iii
.visible .entry _Z11dilationImgPiS_iii(
	.param .u64 .ptr .align 1 _Z11dilationImgPiS_iii_param_0,
	.param .u64 .ptr .align 1 _Z11dilationImgPiS_iii_param_1,
	.param .u32 _Z11dilationImgPiS_iii_param_2,
	.param .u32 _Z11dilationImgPiS_iii_param_3,
	.param .u32 _Z11dilationImgPiS_iii_param_4
)
{
	.reg .pred 	%p<16>;
	.reg .b32 	%r<112>;
	.reg .b64 	%rd<21>;

	ld.param.u64 	%rd2, [_Z11dilationImgPiS_iii_param_0];
	ld.param.u64 	%rd3, [_Z11dilationImgPiS_iii_param_1];
	ld.param.u32 	%r53, [_Z11dilationImgPiS_iii_param_2];
	ld.param.u32 	%r54, [_Z11dilationImgPiS_iii_param_3];
	ld.param.u32 	%r55, [_Z11dilationImgPiS_iii_param_4];
	cvta.to.global.u64 	%rd1, %rd3;
	add.s32 	%r57, %r55, -1;
	shr.u32 	%r58, %r57, 31;
	add.s32 	%r59, %r57, %r58;
	shr.s32 	%r1, %r59, 1;
	mov.u32 	%r60, %ctaid.x;
	mov.u32 	%r61, %ntid.x;
	mov.u32 	%r62, %tid.x;
	mad.lo.s32 	%r2, %r60, %r61, %r62;
	add.s32 	%r3, %r1, %r2;
	mov.u32 	%r63, %ctaid.y;
	mov.u32 	%r64, %ntid.y;
	mov.u32 	%r65, %tid.y;
	mad.lo.s32 	%r4, %r63, %r64, %r65;
	add.s32 	%r5, %r1, %r4;
	setp.lt.s32 	%p3, %r55, 1;
	mov.b32 	%r101, 0;
	@%p3 bra 	$L__BB1_22;
	add.s32 	%r67, %r1, %r53;
	setp.ge.s32 	%p4, %r3, %r67;
	setp.ge.s32 	%p5, %r5, %r54;
	or.pred  	%p1, %p4, %p5;
	add.s32 	%r6, %r67, %r1;
	and.b32  	%r7, %r55, 3;
	and.b32  	%r8, %r55, 2147483644;
	add.s32 	%r9, %r4, 1;
	add.s32 	%r10, %r4, 2;
	add.s32 	%r68, %r4, 3;
	setp.eq.s32 	%p7, %r7, 2;
	or.pred  	%p2, %p7, %p1;
	mad.lo.s32 	%r11, %r68, %r6, %r2;
	shl.b32 	%r69, %r1, 3;
	shl.b32 	%r70, %r53, 2;
	add.s32 	%r12, %r69, %r70;
	mad.lo.s32 	%r13, %r10, %r6, %r2;
	mad.lo.s32 	%r71, %r6, %r4, %r6;
	add.s32 	%r14, %r2, %r71;
	neg.s32 	%r15, %r8;
	mov.b32 	%r93, 0;
	mov.u32 	%r101, %r93;
$L__BB1_2:
	setp.lt.u32 	%p8, %r55, 4;
	add.s32 	%r18, %r93, %r2;
	mov.b32 	%r106, 0;
	@%p8 bra 	$L__BB1_13;
	add.s32 	%r99, %r11, %r93;
	add.s32 	%r98, %r13, %r93;
	add.s32 	%r97, %r14, %r93;
	mad.lo.s32 	%r74, %r4, %r6, %r2;
	add.s32 	%r95, %r74, %r93;
	mov.u32 	%r96, %r15;
$L__BB1_4:
	@%p1 bra 	$L__BB1_6;
	mul.wide.s32 	%rd4, %r95, 4;
	add.s64 	%rd5, %rd1, %rd4;
	ld.global.u32 	%r75, [%rd5];
	max.s32 	%r101, %r101, %r75;
$L__BB1_6:
	@%p1 bra 	$L__BB1_8;
	mul.wide.s32 	%rd6, %r97, 4;
	add.s64 	%rd7, %rd1, %rd6;
	ld.global.u32 	%r76, [%rd7];
	max.s32 	%r101, %r101, %r76;
$L__BB1_8:
	@%p1 bra 	$L__BB1_10;
	mul.wide.s32 	%rd8, %r98, 4;
	add.s64 	%rd9, %rd1, %rd8;
	ld.global.u32 	%r77, [%rd9];
	max.s32 	%r101, %r101, %r77;
$L__BB1_10:
	@%p1 bra 	$L__BB1_12;
	mul.wide.s32 	%rd10, %r99, 4;
	add.s64 	%rd11, %rd1, %rd10;
	ld.global.u32 	%r78, [%rd11];
	max.s32 	%r101, %r101, %r78;
$L__BB1_12:
	add.s32 	%r99, %r99, %r12;
	add.s32 	%r98, %r98, %r12;
	add.s32 	%r97, %r97, %r12;
	add.s32 	%r96, %r96, 4;
	add.s32 	%r95, %r95, %r12;
	setp.ne.s32 	%p9, %r96, 0;
	mov.u32 	%r106, %r8;
	@%p9 bra 	$L__BB1_4;
$L__BB1_13:
	setp.eq.s32 	%p10, %r7, 0;
	@%p10 bra 	$L__BB1_21;
	@%p1 bra 	$L__BB1_16;
	add.s32 	%r79, %r106, %r4;
	mad.lo.s32 	%r80, %r79, %r6, %r18;
	mul.wide.s32 	%rd12, %r80, 4;
	add.s64 	%rd13, %rd1, %rd12;
	ld.global.u32 	%r81, [%rd13];
	max.s32 	%r101, %r101, %r81;
$L__BB1_16:
	setp.eq.s32 	%p11, %r7, 1;
	@%p11 bra 	$L__BB1_21;
	@%p1 bra 	$L__BB1_19;
	add.s32 	%r82, %r106, %r9;
	mad.lo.s32 	%r83, %r82, %r6, %r18;
	mul.wide.s32 	%rd14, %r83, 4;
	add.s64 	%rd15, %rd1, %rd14;
	ld.global.u32 	%r84, [%rd15];
	max.s32 	%r101, %r101, %r84;
$L__BB1_19:
	@%p2 bra 	$L__BB1_21;
	add.s32 	%r85, %r106, %r10;
	mad.lo.s32 	%r86, %r85, %r6, %r18;
	mul.wide.s32 	%rd16, %r86, 4;
	add.s64 	%rd17, %rd1, %rd16;
	ld.global.u32 	%r87, [%rd17];
	max.s32 	%r101, %r101, %r87;
$L__BB1_21:
	add.s32 	%r93, %r93, 1;
	setp.ne.s32 	%p12, %r93, %r55;
	@%p12 bra 	$L__BB1_2;
$L__BB1_22:
	add.s32 	%r89, %r1, %r53;
	add.s32 	%r90, %r1, %r2;
	setp.ge.s32 	%p13, %r90, %r89;
	add.s32 	%r91, %r1, %r4;
	setp.ge.s32 	%p14, %r91, %r54;
	or.pred  	%p15, %p13, %p14;
	@%p15 bra 	$L__BB1_24;
	mad.lo.s32 	%r92, %r53, %r4, %r2;
	cvta.to.global.u64 	%rd18, %rd2;
	mul.wide.s32 	%rd19, %r92, 4;
	add.s64 	%rd20, %rd18, %rd19;
	st.global.u32 	[%rd20], %r101;
$L__BB1_24:
	ret;

}


// ===== COMPILED SASS (sm_100) =====

	.target	sm_100

	.elftype	@"ET_EXEC"


//--------------------- .note.nv.tkinfo           --------------------------
	.section	.note.nv.tkinfo,"",@"SHT_NOTE"
	.sectionflags	@"SHF_NOTE_NV_TKINFO"
	.tkinfo
        /*0018*/ 	.word	0x00000002
        /*0030*/ 	.string	""
        /*0030*/ 	.string	"ptxas"
        /*0030*/ 	.string	"Cuda compilation tools, release 13.0, V13.0.88"
        /*0030*/ 	.string	"Build cuda_13.0.r13.0/compiler.36424714_0"
        /*0030*/ 	.string	"-arch sm_100 -m 64 "



//--------------------- .note.nv.cuinfo           --------------------------
	.section	.note.nv.cuinfo,"",@"SHT_NOTE"
	.sectionflags	@"SHF_NOTE_NV_CUINFO"
        /*0018*/ 	.short	0x0002
        /*001a*/ 	.short	0x0064
        /*001c*/ 	.short	0x0082
	.zero		2


//--------------------- .nv.info                  --------------------------
	.section	.nv.info,"",@"SHT_CUDA_INFO"
	.align	4


	//----- nvinfo : EIATTR_REGCOUNT
	.align		4
        /*0000*/ 	.byte	0x04, 0x2f
        /*0002*/ 	.short	(.L_1 - .L_0)
	.align		4
.L_0:
        /*0004*/ 	.word	index@(_Z10erosionImgPiS_iii)
        /*0008*/ 	.word	0x00000020


	//----- nvinfo : EIATTR_FRAME_SIZE
	.align		4
.L_1:
        /*000c*/ 	.byte	0x04, 0x11
        /*000e*/ 	.short	(.L_3 - .L_2)
	.align		4
.L_2:
        /*0010*/ 	.word	index@(_Z10erosionImgPiS_iii)
        /*0014*/ 	.word	0x00000000


	//----- nvinfo : EIATTR_REGCOUNT
	.align		4
.L_3:
        /*0018*/ 	.byte	0x04, 0x2f
        /*001a*/ 	.short	(.L_5 - .L_4)
	.align		4
.L_4:
        /*001c*/ 	.word	index@(_Z11dilationImgPiS_iii)
        /*0020*/ 	.word	0x00000020


	//----- nvinfo : EIATTR_FRAME_SIZE
	.align		4
.L_5:
        /*0024*/ 	.byte	0x04, 0x11
        /*0026*/ 	.short	(.L_7 - .L_6)
	.align		4
.L_6:
        /*0028*/ 	.word	index@(_Z11dilationImgPiS_iii)
        /*002c*/ 	.word	0x00000000


	//----- nvinfo : EIATTR_MIN_STACK_SIZE
	.align		4
.L_7:
        /*0030*/ 	.byte	0x04, 0x12
        /*0032*/ 	.short	(.L_9 - .L_8)
	.align		4
.L_8:
        /*0034*/ 	.word	index@(_Z11dilationImgPiS_iii)
        /*0038*/ 	.word	0x00000000


	//----- nvinfo : EIATTR_MIN_STACK_SIZE
	.align		4
.L_9:
        /*003c*/ 	.byte	0x04, 0x12
        /*003e*/ 	.short	(.L_11 - .L_10)
	.align		4
.L_10:
        /*0040*/ 	.word	index@(_Z10erosionImgPiS_iii)
        /*0044*/ 	.word	0x00000000
.L_11:


//--------------------- .nv.compat                --------------------------
	.section	.nv.compat,"",@"SHT_CUDA_COMPAT_INFO"
	.align	4
        /*0000*/ 	.byte	0x02, 0x09, 0x00, 0x00, 0x02, 0x02, 0x01, 0x00, 0x02, 0x05, 0x05, 0x00, 0x03, 0x07, 0x01, 0x01
        /*0010*/ 	.byte	0x02, 0x03, 0x00, 0x00, 0x02, 0x06, 0x01, 0x00, 0x04, 0x0b, 0x08, 0x00, 0x09, 0x00, 0x00, 0x00
        /*0020*/ 	.byte	0x00, 0x00, 0x00, 0x00


//--------------------- .nv.info._Z11dilationImgPiS_iii --------------------------
	.section	.nv.info._Z11dilationImgPiS_iii,"",@"SHT_CUDA_INFO"
	.sectionflags	@""
	.align	4


	//----- nvinfo : EIATTR_CUDA_API_VERSION
	.align		4
        /*0000*/ 	.byte	0x04, 0x37
        /*0002*/ 	.short	(.L_13 - .L_12)
.L_12:
        /*0004*/ 	.word	0x00000082


	//----- nvinfo : EIATTR_KPARAM_INFO
	.align		4
.L_13:
        /*0008*/ 	.byte	0x04, 0x17
        /*000a*/ 	.short	(.L_15 - .L_14)
.L_14:
        /*000c*/ 	.word	0x00000000
        /*0010*/ 	.short	0x0004
        /*0012*/ 	.short	0x0018
        /*0014*/ 	.byte	0x00, 0xf0, 0x11, 0x00


	//----- nvinfo : EIATTR_KPARAM_INFO
	.align		4
.L_15:
        /*0018*/ 	.byte	0x04, 0x17
        /*001a*/ 	.short	(.L_17 - .L_16)
.L_16:
        /*001c*/ 	.word	0x00000000
        /*0020*/ 	.short	0x0003
        /*0022*/ 	.short	0x0014
        /*0024*/ 	.byte	0x00, 0xf0, 0x11, 0x00


	//----- nvinfo : EIATTR_KPARAM_INFO
	.align		4
.L_17:
        /*0028*/ 	.byte	0x04, 0x17
        /*002a*/ 	.short	(.L_19 - .L_18)
.L_18:
        /*002c*/ 	.word	0x00000000
        /*0030*/ 	.short	0x0002
        /*0032*/ 	.short	0x0010
        /*0034*/ 	.byte	0x00, 0xf0, 0x11, 0x00


	//----- nvinfo : EIATTR_KPARAM_INFO
	.align		4
.L_19:
        /*0038*/ 	.byte	0x04, 0x17
        /*003a*/ 	.short	(.L_21 - .L_20)
.L_20:
        /*003c*/ 	.word	0x00000000
        /*0040*/ 	.short	0x0001
        /*0042*/ 	.short	0x0008
        /*0044*/ 	.byte	0x00, 0xf5, 0x21, 0x00


	//----- nvinfo : EIATTR_KPARAM_INFO
	.align		4
.L_21:
        /*0048*/ 	.byte	0x04, 0x17
        /*004a*/ 	.short	(.L_23 - .L_22)
.L_22:
        /*004c*/ 	.word	0x00000000
        /*0050*/ 	.short	0x0000
        /*0052*/ 	.short	0x0000
        /*0054*/ 	.byte	0x00, 0xf5, 0x21, 0x00


	//----- nvinfo : EIATTR_SPARSE_MMA_MASK
	.align		4
.L_23:
        /*0058*/ 	.byte	0x03, 0x50
        /*005a*/ 	.short	0x0000


	//----- nvinfo : EIATTR_MAXREG_COUNT
	.align		4
        /*005c*/ 	.byte	0x03, 0x1b
        /*005e*/ 	.short	0x00ff


	//----- nvinfo : EIATTR_MERCURY_ISA_VERSION
	.align		4
        /*0060*/ 	.byte	0x03, 0x5f
        /*0062*/ 	.short	0x0101


	//----- nvinfo : EIATTR_VRC_CTA_INIT_COUNT
	.align		4
        /*0064*/ 	.byte	0x02, 0x4a
	.zero		1
	.zero		1


	//----- nvinfo : EIATTR_EXIT_INSTR_OFFSETS
	.align		4
        /*0068*/ 	.byte	0x04, 0x1c
        /*006a*/ 	.short	(.L_25 - .L_24)


	//   ....[0]....
.L_24:
        /*006c*/ 	.word	0x00000fa0


	//   ....[1]....
        /*0070*/ 	.word	0x00000ff0


	//----- nvinfo : EIATTR_CRS_STACK_SIZE
	.align		4
.L_25:
        /*0074*/ 	.byte	0x04, 0x1e
        /*0076*/ 	.short	(.L_27 - .L_26)
.L_26:
        /*0078*/ 	.word	0x00000000


	//----- nvinfo : EIATTR_CBANK_PARAM_SIZE
	.align		4
.L_27:
        /*007c*/ 	.byte	0x03, 0x19
        /*007e*/ 	.short	0x001c


	//----- nvinfo : EIATTR_PARAM_CBANK
	.align		4
        /*0080*/ 	.byte	0x04, 0x0a
        /*0082*/ 	.short	(.L_29 - .L_28)
	.align		4
.L_28:
        /*0084*/ 	.word	index@(.nv.constant0._Z11dilationImgPiS_iii)
        /*0088*/ 	.short	0x0380
        /*008a*/ 	.short	0x001c


	//----- nvinfo : EIATTR_SW_WAR
	.align		4
.L_29:
        /*008c*/ 	.byte	0x04, 0x36
        /*008e*/ 	.short	(.L_31 - .L_30)
.L_30:
        /*0090*/ 	.word	0x00000008
.L_31:


//--------------------- .nv.info._Z10erosionImgPiS_iii --------------------------
	.section	.nv.info._Z10erosionImgPiS_iii,"",@"SHT_CUDA_INFO"
	.sectionflags	@""
	.align	4


	//----- nvinfo : EIATTR_CUDA_API_VERSION
	.align		4
        /*0000*/ 	.byte	0x04, 0x37
        /*0002*/ 	.short	(.L_33 - .L_32)
.L_32:
        /*0004*/ 	.word	0x00000082


	//----- nvinfo : EIATTR_KPARAM_INFO
	.align		4
.L_33:
        /*0008*/ 	.byte	0x04, 0x17
        /*000a*/ 	.short	(.L_35 - .L_34)
.L_34:
        /*000c*/ 	.word	0x00000000
        /*0010*/ 	.short	0x0004
        /*0012*/ 	.short	0x0018
        /*0014*/ 	.byte	0x00, 0xf0, 0x11, 0x00


	//----- nvinfo : EIATTR_KPARAM_INFO
	.align		4
.L_35:
        /*0018*/ 	.byte	0x04, 0x17
        /*001a*/ 	.short	(.L_37 - .L_36)
.L_36:
        /*001c*/ 	.word	0x00000000
        /*0020*/ 	.short	0x0003
        /*0022*/ 	.short	0x0014
        /*0024*/ 	.byte	0x00, 0xf0, 0x11, 0x00


	//----- nvinfo : EIATTR_KPARAM_INFO
	.align		4
.L_37:
        /*0028*/ 	.byte	0x04, 0x17
        /*002a*/ 	.short	(.L_39 - .L_38)
.L_38:
        /*002c*/ 	.word	0x00000000
        /*0030*/ 	.short	0x0002
        /*0032*/ 	.short	0x0010
        /*0034*/ 	.byte	0x00, 0xf0, 0x11, 0x00


	//----- nvinfo : EIATTR_KPARAM_INFO
	.align		4
.L_39:
        /*0038*/ 	.byte	0x04, 0x17
        /*003a*/ 	.short	(.L_41 - .L_40)
.L_40:
        /*003c*/ 	.word	0x00000000
        /*0040*/ 	.short	0x0001
        /*0042*/ 	.short	0x0008
        /*0044*/ 	.byte	0x00, 0xf5, 0x21, 0x00


	//----- nvinfo : EIATTR_KPARAM_INFO
	.align		4
.L_41:
        /*0048*/ 	.byte	0x04, 0x17
        /*004a*/ 	.short	(.L_43 - .L_42)
.L_42:
        /*004c*/ 	.word	0x00000000
        /*0050*/ 	.short	0x0000
        /*0052*/ 	.short	0x0000
        /*0054*/ 	.byte	0x00, 0xf5, 0x21, 0x00


	//----- nvinfo : EIATTR_SPARSE_MMA_MASK
	.align		4
.L_43:
        /*0058*/ 	.byte	0x03, 0x50
        /*005a*/ 	.short	0x0000


	//----- nvinfo : EIATTR_MAXREG_COUNT
	.align		4
        /*005c*/ 	.byte	0x03, 0x1b
        /*005e*/ 	.short	0x00ff


	//----- nvinfo : EIATTR_MERCURY_ISA_VERSION
	.align		4
        /*0060*/ 	.byte	0x03, 0x5f
        /*0062*/ 	.short	0x0101


	//----- nvinfo : EIATTR_VRC_CTA_INIT_COUNT
	.align		4
        /*0064*/ 	.byte	0x02, 0x4a
	.zero		1
	.zero		1


	//----- nvinfo : EIATTR_EXIT_INSTR_OFFSETS
	.align		4
        /*0068*/ 	.byte	0x04, 0x1c
        /*006a*/ 	.short	(.L_45 - .L_44)


	//   ....[0]....
.L_44:
        /*006c*/ 	.word	0x00000f80


	//   ....[1]....
        /*0070*/ 	.word	0x00000fd0


	//----- nvinfo : EIATTR_CRS_STACK_SIZE
	.align		4
.L_45:
        /*0074*/ 	.byte	0x04, 0x1e
        /*0076*/ 	.short	(.L_47 - .L_46)
.L_46:
        /*0078*/ 	.word	0x00000000


	//----- nvinfo : EIATTR_CBANK_PARAM_SIZE
	.align		4
.L_47:
        /*007c*/ 	.byte	0x03, 0x19
        /*007e*/ 	.short	0x001c


	//----- nvinfo : EIATTR_PARAM_CBANK
	.align		4
        /*0080*/ 	.byte	0x04, 0x0a
        /*0082*/ 	.short	(.L_49 - .L_48)
	.align		4
.L_48:
        /*0084*/ 	.word	index@(.nv.constant0._Z10erosionImgPiS_iii)
        /*0088*/ 	.short	0x0380
        /*008a*/ 	.short	0x001c


	//----- nvinfo : EIATTR_SW_WAR
	.align		4
.L_49:
        /*008c*/ 	.byte	0x04, 0x36
        /*008e*/ 	.short	(.L_51 - .L_50)
.L_50:
        /*0090*/ 	.word	0x00000008
.L_51:


//--------------------- .nv.callgraph             --------------------------
	.section	.nv.callgraph,"",@"SHT_CUDA_CALLGRAPH"
	.align	4
	.sectionentsize	8
	.align		4
        /*0000*/ 	.word	0x00000000
	.align		4
        /*0004*/ 	.word	0xffffffff
	.align		4
        /*0008*/ 	.word	0x00000000
	.align		4
        /*000c*/ 	.word	0xfffffffe
	.align		4
        /*0010*/ 	.word	0x00000000
	.align		4
        /*0014*/ 	.word	0xfffffffd
	.align		4
        /*0018*/ 	.word	0x00000000
	.align		4
        /*001c*/ 	.word	0xfffffffc


//--------------------- .text._Z11dilationImgPiS_iii --------------------------
	.section	.text._Z11dilationImgPiS_iii,"ax",@progbits
	.align	128
        .global         _Z11dilationImgPiS_iii
        .type           _Z11dilationImgPiS_iii,@function
        .size           _Z11dilationImgPiS_iii,(.L_x_22 - _Z11dilationImgPiS_iii)
        .other          _Z11dilationImgPiS_iii,@"STO_CUDA_ENTRY STV_DEFAULT"
_Z11dilationImgPiS_iii:
.text._Z11dilationImgPiS_iii:
[----:B------:R-:W-:Y:S08]  /*0000*/  LDC R1, c[0x0][0x37c] ;  /* 0x0000df00ff017b82 */ /* 0x000ff00000000800 */
[----:B------:R-:W0:Y:S01]  /*0010*/  LDC R8, c[0x0][0x398] ;  /* 0x0000e600ff087b82 */ /* 0x000e220000000800 */
[----:B------:R-:W1:Y:S01]  /*0020*/  S2R R3, SR_TID.X ;  /* 0x0000000000037919 */ /* 0x000e620000002100 */
[----:B------:R-:W2:Y:S01]  /*0030*/  LDCU.64 UR6, c[0x0][0x358] ;  /* 0x00006b00ff0677ac */ /* 0x000ea20008000a00 */
[----:B------:R-:W3:Y:S05]  /*0040*/  S2R R6, SR_TID.Y ;  /* 0x0000000000067919 */ /* 0x000eea0000002200 */
[----:B------:R-:W1:Y:S08]  /*0050*/  S2UR UR4, SR_CTAID.X ;  /* 0x00000000000479c3 */ /* 0x000e700000002500 */
[----:B------:R-:W1:Y:S08]  /*0060*/  LDC R2, c[0x0][0x360] ;  /* 0x0000d800ff027b82 */ /* 0x000e700000000800 */
[----:B------:R-:W3:Y:S01]  /*0070*/  S2UR UR5, SR_CTAID.Y ;  /* 0x00000000000579c3 */ /* 0x000ee20000002600 */
[C---:B0-----:R-:W-:Y:S01]  /*0080*/  ISETP.GE.AND P0, PT, R8.reuse, 0x1, PT ;  /* 0x000000010800780c */ /* 0x041fe20003f06270 */
[----:B------:R-:W-:-:S05]  /*0090*/  VIADD R0, R8, 0xffffffff ;  /* 0xffffffff08007836 */ /* 0x000fca0000000000 */
[----:B------:R-:W-:Y:S01]  /*00a0*/  LEA.HI R4, R0, R0, RZ, 0x1 ;  /* 0x0000000000047211 */ /* 0x000fe200078f08ff */
[----:B------:R-:W3:Y:S01]  /*00b0*/  LDC R5, c[0x0][0x364] ;  /* 0x0000d900ff057b82 */ /* 0x000ee20000000800 */
[----:B------:R-:W-:Y:S02]  /*00c0*/  IMAD.MOV.U32 R0, RZ, RZ, RZ ;  /* 0x000000ffff007224 */ /* 0x000fe400078e00ff */
[----:B------:R-:W-:Y:S01]  /*00d0*/  SHF.R.S32.HI R4, RZ, 0x1, R4 ;  /* 0x00000001ff047819 */ /* 0x000fe20000011404 */
[----:B-1----:R-:W-:Y:S02]  /*00e0*/  IMAD R2, R2, UR4, R3 ;  /* 0x0000000402027c24 */ /* 0x002fe4000f8e0203 */
[----:B---3--:R-:W-:Y:S01]  /*00f0*/  IMAD R3, R5, UR5, R6 ;  /* 0x0000000505037c24 */ /* 0x008fe2000f8e0206 */
[----:B--2---:R-:W-:Y:S06]  /*0100*/  @!P0 BRA `(.L_x_0) ;  /* 0x0000000c008c8947 */ /* 0x004fec0003800000 */
[----:B------:R-:W0:Y:S01]  /*0110*/  LDC.64 R10, c[0x0][0x390] ;  /* 0x0000e400ff0a7b82 */ /* 0x000e220000000a00 */
[C---:B------:R-:W-:Y:S01]  /*0120*/  IADD3 R6, PT, PT, R4.reuse, R3, RZ ;  /* 0x0000000304067210 */ /* 0x040fe20007ffe0ff */
[----:B------:R-:W-:Y:S01]  /*0130*/  IMAD.IADD R0, R4, 0x1, R2 ;  /* 0x0000000104007824 */ /* 0x000fe200078e0202 */
[----:B------:R-:W-:Y:S01]  /*0140*/  LOP3.LUT R5, R8, 0x3, RZ, 0xc0, !PT ;  /* 0x0000000308057812 */ /* 0x000fe200078ec0ff */
[C---:B------:R-:W-:Y:S01]  /*0150*/  VIADD R12, R3.reuse, 0x3 ;  /* 0x00000003030c7836 */ /* 0x040fe20000000000 */
[----:B------:R-:W-:Y:S01]  /*0160*/  UMOV UR4, URZ ;  /* 0x000000ff00047c82 */ /* 0x000fe20008000000 */
[----:B------:R-:W-:Y:S02]  /*0170*/  VIADD R9, R3, 0x2 ;  /* 0x0000000203097836 */ /* 0x000fe40000000000 */
[----:B0-----:R-:W-:Y:S01]  /*0180*/  IMAD.IADD R7, R4, 0x1, R10 ;  /* 0x0000000104077824 */ /* 0x001fe200078e020a */
[----:B------:R-:W-:Y:S02]  /*0190*/  ISETP.GE.AND P1, PT, R6, R11, PT ;  /* 0x0000000b0600720c */ /* 0x000fe40003f26270 */
[----:B------:R-:W-:-:S02]  /*01a0*/  LEA R11, R4, R10, 0x1 ;  /* 0x0000000a040b7211 */ /* 0x000fc400078e08ff */
[----:B------:R-:W-:Y:S01]  /*01b0*/  ISETP.GE.OR P1, PT, R0, R7, P1 ;  /* 0x000000070000720c */ /* 0x000fe20000f26670 */
[----:B------:R-:W-:Y:S01]  /*01c0*/  IMAD.IADD R7, R4, 0x1, R7 ;  /* 0x0000000104077824 */ /* 0x000fe200078e0207 */
[----:B------:R-:W-:Y:S01]  /*01d0*/  LOP3.LUT R6, R8, 0x7ffffffc, RZ, 0xc0, !PT ;  /* 0x7ffffffc08067812 */ /* 0x000fe200078ec0ff */
[----:B------:R-:W-:Y:S01]  /*01e0*/  IMAD.MOV.U32 R0, RZ, RZ, RZ ;  /* 0x000000ffff007224 */ /* 0x000fe200078e00ff */
[C---:B------:R-:W-:Y:S01]  /*01f0*/  IADD3 R8, PT, PT, R3.reuse, 0x1, RZ ;  /* 0x0000000103087810 */ /* 0x040fe20007ffe0ff */
[----:B------:R-:W-:Y:S01]  /*0200*/  IMAD R15, R3, R7, R7 ;  /* 0x00000007030f7224 */ /* 0x000fe200078e0207 */
[----:B------:R-:W-:Y:S01]  /*0210*/  ISETP.EQ.OR P2, PT, R5, 0x2, P1 ;  /* 0x000000020500780c */ /* 0x000fe20000f42670 */
[----:B------:R-:W-:Y:S01]  /*0220*/  IMAD.SHL.U32 R11, R11, 0x4, RZ ;  /* 0x000000040b0b7824 */ /* 0x000fe200078e00ff */
[----:B------:R-:W-:Y:S01]  /*0230*/  IADD3 R10, PT, PT, -R6, RZ, RZ ;  /* 0x000000ff060a7210 */ /* 0x000fe20007ffe1ff */
[C-C-:B------:R-:W-:Y:S02]  /*0240*/  IMAD R12, R7.reuse, R12, R2.reuse ;  /* 0x0000000c070c7224 */ /* 0x140fe400078e0202 */
[----:B------:R-:W-:-:S02]  /*0250*/  IMAD R13, R7, R9, R2 ;  /* 0x00000009070d7224 */ /* 0x000fc400078e0202 */
[----:B------:R-:W-:-:S07]  /*0260*/  IMAD.IADD R16, R2, 0x1, R15 ;  /* 0x0000000102107824 */ /* 0x000fce00078e020f */
.L_x_9:
[----:B------:R-:W0:Y:S01]  /*0270*/  LDCU UR5, c[0x0][0x398] ;  /* 0x00007300ff0577ac */ /* 0x000e220008000800 */
[----:B------:R-:W-:Y:S01]  /*0280*/  IADD3 R17, PT, PT, R2, UR4, RZ ;  /* 0x0000000402117c10 */ /* 0x000fe2000fffe0ff */
[----:B------:R-:W-:Y:S01]  /*0290*/  IMAD.MOV.U32 R20, RZ, RZ, RZ ;  /* 0x000000ffff147224 */ /* 0x000fe200078e00ff */
[----:B0-----:R-:W-:-:S09]  /*02a0*/  UISETP.GE.U32.AND UP0, UPT, UR5, 0x4, UPT ;  /* 0x000000040500788c */ /* 0x001fd2000bf06070 */
[----:B------:R-:W-:Y:S05]  /*02b0*/  BRA.U !UP0, `(.L_x_1) ;  /* 0x0000000908ac7547 */ /* 0x000fea000b800000 */
[----:B------:R-:W-:Y:S01]  /*02c0*/  IMAD.MOV R14, RZ, RZ, -R6 ;  /* 0x000000ffff0e7224 */ /* 0x000fe200078e0a06 */
[----:B------:R-:W-:Y:S01]  /*02d0*/  IADD3 R21, PT, PT, R12, UR4, RZ ;  /* 0x000000040c157c10 */ /* 0x000fe2000fffe0ff */
[----:B------:R-:W-:Y:S01]  /*02e0*/  IMAD R22, R3, R7, R2 ;  /* 0x0000000703167224 */ /* 0x000fe200078e0202 */
[----:B------:R-:W-:Y:S01]  /*02f0*/  MOV R18, R10 ;  /* 0x0000000a00127202 */ /* 0x000fe20000000f00 */
[----:B------:R-:W-:Y:S01]  /*0300*/  VIADD R19, R13, UR4 ;  /* 0x000000040d137c36 */ /* 0x000fe20008000000 */
[----:B------:R-:W-:Y:S01]  /*0310*/  ISETP.GE.AND P0, PT, R14, RZ, PT ;  /* 0x000000ff0e00720c */ /* 0x000fe20003f06270 */
[----:B------:R-:W-:Y:S02]  /*0320*/  VIADD R27, R16, UR4 ;  /* 0x00000004101b7c36 */ /* 0x000fe40008000000 */
[----:B------:R-:W-:-:S10]  /*0330*/  VIADD R22, R22, UR4 ;  /* 0x0000000416167c36 */ /* 0x000fd40008000000 */
[----:B------:R-:W-:Y:S05]  /*0340*/  @P0 BRA `(.L_x_2) ;  /* 0x0000000800280947 */ /* 0x000fea0003800000 */
[----:B------:R-:W-:Y:S02]  /*0350*/  IADD3 R14, PT, PT, -R18, RZ, RZ ;  /* 0x000000ff120e7210 */ /* 0x000fe40007ffe1ff */
[----:B------:R-:W-:Y:S02]  /*0360*/  PLOP3.LUT P0, PT, PT, PT, PT, 0x80, 0x8 ;  /* 0x000000000008781c */ /* 0x000fe40003f0f070 */
[----:B------:R-:W-:-:S13]  /*0370*/  ISETP.GT.AND P3, PT, R14, 0xc, PT ;  /* 0x0000000c0e00780c */ /* 0x000fda0003f64270 */
[----:B------:R-:W-:Y:S05]  /*0380*/  @!P3 BRA `(.L_x_3) ;  /* 0x000000040054b947 */ /* 0x000fea0003800000 */
[----:B------:R-:W-:-:S13]  /*0390*/  PLOP3.LUT P0, PT, PT, PT, PT, 0x8, 0x80 ;  /* 0x000000000080781c */ /* 0x000fda0003f0e170 */
.L_x_4:
[----:B------:R-:W0:Y:S08]  /*03a0*/  @!P1 LDC.64 R14, c[0x0][0x388] ;  /* 0x0000e200ff0e9b82 */ /* 0x000e300000000a00 */
[----:B------:R-:W1:Y:S01]  /*03b0*/  @!P1 LDC.64 R28, c[0x0][0x388] ;  /* 0x0000e200ff1c9b82 */ /* 0x000e620000000a00 */
[----:B0-----:R-:W-:-:S05]  /*03c0*/  @!P1 IMAD.WIDE R14, R22, 0x4, R14 ;  /* 0x00000004160e9825 */ /* 0x001fca00078e020e */
[----:B------:R0:W2:Y:S02]  /*03d0*/  @!P1 LDG.E R26, desc[UR6][R14.64] ;  /* 0x000000060e1a9981 */ /* 0x0000a4000c1e1900 */
[----:B0-----:R-:W0:Y:S02]  /*03e0*/  @!P1 LDC.64 R14, c[0x0][0x388] ;  /* 0x0000e200ff0e9b82 */ /* 0x001e240000000a00 */
[----:B0-----:R-:W-:-:S05]  /*03f0*/  @!P1 IMAD.WIDE R14, R27, 0x4, R14 ;  /* 0x000000041b0e9825 */ /* 0x001fca00078e020e */
[----:B------:R0:W3:Y:S01]  /*0400*/  @!P1 LDG.E R25, desc[UR6][R14.64] ;  /* 0x000000060e199981 */ /* 0x0000e2000c1e1900 */
[----:B-1----:R-:W-:-:S05]  /*0410*/  @!P1 IMAD.WIDE R28, R19, 0x4, R28 ;  /* 0x00000004131c9825 */ /* 0x002fca00078e021c */
[----:B------:R1:W4:Y:S01]  /*0420*/  @!P1 LDG.E R20, desc[UR6][R28.64] ;  /* 0x000000061c149981 */ /* 0x000322000c1e1900 */
[----:B0-----:R-:W0:Y:S01]  /*0430*/  @!P1 LDC.64 R14, c[0x0][0x388] ;  /* 0x0000e200ff0e9b82 */ /* 0x001e220000000a00 */
[C---:B------:R-:W-:Y:S01]  /*0440*/  IMAD.IADD R22, R11.reuse, 0x1, R22 ;  /* 0x000000010b167824 */ /* 0x040fe200078e0216 */
[C---:B------:R-:W-:Y:S01]  /*0450*/  IADD3 R27, PT, PT, R11.reuse, R27, RZ ;  /* 0x0000001b0b1b7210 */ /* 0x040fe20007ffe0ff */
[----:B------:R-:W-:-:S05]  /*0460*/  IMAD.IADD R19, R11, 0x1, R19 ;  /* 0x000000010b137824 */ /* 0x000fca00078e0213 */
[----:B-1----:R-:W1:Y:S01]  /*0470*/  @!P1 LDC.64 R28, c[0x0][0x388] ;  /* 0x0000e200ff1c9b82 */ /* 0x002e620000000a00 */
[----:B0-----:R-:W-:-:S05]  /*0480*/  @!P1 IMAD.WIDE R14, R21, 0x4, R14 ;  /* 0x00000004150e9825 */ /* 0x001fca00078e020e */
[----:B------:R0:W5:Y:S02]  /*0490*/  @!P1 LDG.E R24, desc[UR6][R14.64] ;  /* 0x000000060e189981 */ /* 0x000164000c1e1900 */
[----:B0-----:R-:W0:Y:S02]  /*04a0*/  @!P1 LDC.64 R14, c[0x0][0x388] ;  /* 0x0000e200ff0e9b82 */ /* 0x001e240000000a00 */
[----:B0-----:R-:W-:-:S05]  /*04b0*/  @!P1 IMAD.WIDE R14, R22, 0x4, R14 ;  /* 0x00000004160e9825 */ /* 0x001fca00078e020e */
[----:B------:R0:W5:Y:S02]  /*04c0*/  @!P1 LDG.E R23, desc[UR6][R14.64] ;  /* 0x000000060e179981 */ /* 0x000164000c1e1900 */
[----:B0-----:R-:W0:Y:S02]  /*04d0*/  @!P1 LDC.64 R14, c[0x0][0x388] ;  /* 0x0000e200ff0e9b82 */ /* 0x001e240000000a00 */
[----:B0-----:R-:W-:Y:S01]  /*04e0*/  @!P1 IMAD.WIDE R14, R27, 0x4, R14 ;  /* 0x000000041b0e9825 */ /* 0x001fe200078e020e */
[----:B--2---:R-:W-:-:S04]  /*04f0*/  @!P1 VIMNMX R0, PT, PT, R0, R26, !PT ;  /* 0x0000001a00009248 */ /* 0x004fc80007fe0100 */
[----:B------:R0:W2:Y:S02]  /*0500*/  @!P1 LDG.E R26, desc[UR6][R14.64] ;  /* 0x000000060e1a9981 */ /* 0x0000a4000c1e1900 */
[----:B0-----:R-:W0:Y:S02]  /*0510*/  @!P1 LDC.64 R14, c[0x0][0x388] ;  /* 0x0000e200ff0e9b82 */ /* 0x001e240000000a00 */
[----:B0-----:R-:W-:Y:S01]  /*0520*/  @!P1 IMAD.WIDE R14, R19, 0x4, R14 ;  /* 0x00000004130e9825 */ /* 0x001fe200078e020e */
[----:B---3--:R-:W-:-:S04]  /*0530*/  @!P1 VIMNMX R0, PT, PT, R0, R25, !PT ;  /* 0x0000001900009248 */ /* 0x008fc80007fe0100 */
[----:B----4-:R-:W-:Y:S02]  /*0540*/  @!P1 VIMNMX R0, PT, PT, R0, R20, !PT ;  /* 0x0000001400009248 */ /* 0x010fe40007fe0100 */
[----:B------:R0:W3:Y:S02]  /*0550*/  @!P1 LDG.E R20, desc[UR6][R14.64] ;  /* 0x000000060e149981 */ /* 0x0000e4000c1e1900 */
[----:B0-----:R-:W0:Y:S01]  /*0560*/  @!P1 LDC.64 R14, c[0x0][0x388] ;  /* 0x0000e200ff0e9b82 */ /* 0x001e220000000a00 */
[----:B------:R-:W-:Y:S02]  /*0570*/  IADD3 R21, PT, PT, R11, R21, RZ ;  /* 0x000000150b157210 */ /* 0x000fe40007ffe0ff */
[----:B-----5:R-:W-:-:S05]  /*0580*/  @!P1 VIMNMX R0, PT, PT, R0, R24, !PT ;  /* 0x0000001800009248 */ /* 0x020fca0007fe0100 */
[----:B------:R-:W4:Y:S01]  /*0590*/  @!P1 LDC.64 R24, c[0x0][0x388] ;  /* 0x0000e200ff189b82 */ /* 0x000f220000000a00 */
[----:B0-----:R-:W-:-:S04]  /*05a0*/  @!P1 IMAD.WIDE R14, R21, 0x4, R14 ;  /* 0x00000004150e9825 */ /* 0x001fc800078e020e */
[----:B------:R-:W-:Y:S01]  /*05b0*/  IMAD.IADD R22, R11, 0x1, R22 ;  /* 0x000000010b167824 */ /* 0x000fe200078e0216 */
[----:B------:R-:W-:Y:S02]  /*05c0*/  @!P1 VIMNMX R0, PT, PT, R0, R23, !PT ;  /* 0x0000001700009248 */ /* 0x000fe40007fe0100 */
[----:B------:R0:W5:Y:S02]  /*05d0*/  @!P1 LDG.E R23, desc[UR6][R14.64] ;  /* 0x000000060e179981 */ /* 0x000164000c1e1900 */
[----:B0-----:R-:W0:Y:S01]  /*05e0*/  @!P1 LDC.64 R14, c[0x0][0x388] ;  /* 0x0000e200ff0e9b82 */ /* 0x001e220000000a00 */
[----:B----4-:R-:W-:-:S06]  /*05f0*/  @!P1 IMAD.WIDE R24, R22, 0x4, R24 ;  /* 0x0000000416189825 */ /* 0x010fcc00078e0218 */
[----:B------:R4:W5:Y:S02]  /*0600*/  @!P1 LDG.E R24, desc[UR6][R24.64] ;  /* 0x0000000618189981 */ /* 0x000964000c1e1900 */
[----:B----4-:R-:W-:-:S05]  /*0610*/  IADD3 R25, PT, PT, R11, R27, RZ ;  /* 0x0000001b0b197210 */ /* 0x010fca0007ffe0ff */
[----:B0-----:R-:W-:-:S04]  /*0620*/  @!P1 IMAD.WIDE R14, R25, 0x4, R14 ;  /* 0x00000004190e9825 */ /* 0x001fc800078e020e */
[----:B------:R-:W-:Y:S01]  /*0630*/  IMAD.IADD R19, R11, 0x1, R19 ;  /* 0x000000010b137824 */ /* 0x000fe200078e0213 */
[----:B--2---:R-:W-:Y:S02]  /*0640*/  @!P1 VIMNMX R0, PT, PT, R0, R26, !PT ;  /* 0x0000001a00009248 */ /* 0x004fe40007fe0100 */
[----:B------:R0:W2:Y:S02]  /*0650*/  @!P1 LDG.E R26, desc[UR6][R14.64] ;  /* 0x000000060e1a9981 */ /* 0x0000a4000c1e1900 */
[----:B0-----:R-:W0:Y:S02]  /*0660*/  @!P1 LDC.64 R14, c[0x0][0x388] ;  /* 0x0000e200ff0e9b82 */ /* 0x001e240000000a00 */
[----:B0-----:R-:W-:-:S05]  /*0670*/  @!P1 IMAD.WIDE R14, R19, 0x4, R14 ;  /* 0x00000004130e9825 */ /* 0x001fca00078e020e */
[----:B------:R0:W4:Y:S02]  /*0680*/  @!P1 LDG.E R27, desc[UR6][R14.64] ;  /* 0x000000060e1b9981 */ /* 0x000124000c1e1900 */
[----:B0-----:R-:W0:Y:S01]  /*0690*/  @!P1 LDC.64 R14, c[0x0][0x388] ;  /* 0x0000e200ff0e9b82 */ /* 0x001e220000000a00 */
[----:B------:R-:W-:Y:S01]  /*06a0*/  IMAD.IADD R22, R11, 0x1, R22 ;  /* 0x000000010b167824 */ /* 0x000fe200078e0216 */
[----:B---3--:R-:W-:-:S03]  /*06b0*/  @!P1 VIMNMX R0, PT, PT, R0, R20, !PT ;  /* 0x0000001400009248 */ /* 0x008fc60007fe0100 */
[----:B0-----:R-:W-:-:S04]  /*06c0*/  @!P1 IMAD.WIDE R14, R22, 0x4, R14 ;  /* 0x00000004160e9825 */ /* 0x001fc800078e020e */
[C---:B------:R-:W-:Y:S01]  /*06d0*/  IMAD.IADD R19, R11.reuse, 0x1, R19 ;  /* 0x000000010b137824 */ /* 0x040fe200078e0213 */
[----:B------:R-:W-:Y:S02]  /*06e0*/  IADD3 R21, PT, PT, R11, R21, RZ ;  /* 0x000000150b157210 */ /* 0x000fe40007ffe0ff */
[----:B-----5:R-:W-:Y:S02]  /*06f0*/  @!P1 VIMNMX R0, PT, PT, R0, R23, !PT ;  /* 0x0000001700009248 */ /* 0x020fe40007fe0100 */
[----:B------:R0:W3:Y:S02]  /*0700*/  @!P1 LDG.E R23, desc[UR6][R14.64] ;  /* 0x000000060e179981 */ /* 0x0000e4000c1e1900 */
[----:B0-----:R-:W0:Y:S01]  /*0710*/  @!P1 LDC.64 R14, c[0x0][0x388] ;  /* 0x0000e200ff0e9b82 */ /* 0x001e220000000a00 */
[----:B------:R-:W-:Y:S01]  /*0720*/  @!P1 VIMNMX R0, PT, PT, R0, R24, !PT ;  /* 0x0000001800009248 */ /* 0x000fe20007fe0100 */
[----:B-1----:R-:W-:Y:S01]  /*0730*/  @!P1 IMAD.WIDE R28, R21, 0x4, R28 ;  /* 0x00000004151c9825 */ /* 0x002fe200078e021c */
[----:B------:R-:W-:-:S04]  /*0740*/  IADD3 R25, PT, PT, R11, R25, RZ ;  /* 0x000000190b197210 */ /* 0x000fc80007ffe0ff */
[----:B------:R-:W5:Y:S01]  /*0750*/  @!P1 LDG.E R20, desc[UR6][R28.64] ;  /* 0x000000061c149981 */ /* 0x000f62000c1e1900 */
[----:B0-----:R-:W-:-:S05]  /*0760*/  @!P1 IMAD.WIDE R14, R19, 0x4, R14 ;  /* 0x00000004130e9825 */ /* 0x001fca00078e020e */
[----:B------:R0:W3:Y:S02]  /*0770*/  @!P1 LDG.E R24, desc[UR6][R14.64] ;  /* 0x000000060e189981 */ /* 0x0000e4000c1e1900 */
[----:B0-----:R-:W0:Y:S01]  /*0780*/  @!P1 LDC.64 R14, c[0x0][0x388] ;  /* 0x0000e200ff0e9b82 */ /* 0x001e220000000a00 */
[----:B------:R-:W-:-:S05]  /*0790*/  IADD3 R21, PT, PT, R11, R21, RZ ;  /* 0x000000150b157210 */ /* 0x000fca0007ffe0ff */
[----:B0-----:R-:W-:-:S05]  /*07a0*/  @!P1 IMAD.WIDE R14, R21, 0x4, R14 ;  /* 0x00000004150e9825 */ /* 0x001fca00078e020e */
[----:B------:R-:W3:Y:S01]  /*07b0*/  @!P1 LDG.E R29, desc[UR6][R14.64] ;  /* 0x000000060e1d9981 */ /* 0x000ee2000c1e1900 */
[----:B--2---:R-:W-:-:S04]  /*07c0*/  @!P1 VIMNMX R0, PT, PT, R0, R26, !PT ;  /* 0x0000001a00009248 */ /* 0x004fc80007fe0100 */
[----:B----4-:R-:W-:Y:S02]  /*07d0*/  @!P1 VIMNMX R0, PT, PT, R0, R27, !PT ;  /* 0x0000001b00009248 */ /* 0x010fe40007fe0100 */
[----:B------:R-:W0:Y:S02]  /*07e0*/  @!P1 LDC.64 R26, c[0x0][0x388] ;  /* 0x0000e200ff1a9b82 */ /* 0x000e240000000a00 */
[----:B0-----:R-:W-:-:S06]  /*07f0*/  @!P1 IMAD.WIDE R26, R25, 0x4, R26 ;  /* 0x00000004191a9825 */ /* 0x001fcc00078e021a */
[----:B------:R0:W2:Y:S01]  /*0800*/  @!P1 LDG.E R26, desc[UR6][R26.64] ;  /* 0x000000061a1a9981 */ /* 0x0000a2000c1e1900 */
[----:B------:R-:W-:-:S05]  /*0810*/  VIADD R18, R18, 0x10 ;  /* 0x0000001012127836 */ /* 0x000fca0000000000 */
[----:B------:R-:W-:Y:S01]  /*0820*/  ISETP.GE.AND P3, PT, R18, -0xc, PT ;  /* 0xfffffff41200780c */ /* 0x000fe20003f66270 */
[C---:B------:R-:W-:Y:S01]  /*0830*/  IMAD.IADD R21, R11.reuse, 0x1, R21 ;  /* 0x000000010b157824 */ /* 0x040fe200078e0215 */
[C---:B------:R-:W-:Y:S01]  /*0840*/  IADD3 R22, PT, PT, R11.reuse, R22, RZ ;  /* 0x000000160b167210 */ /* 0x040fe20007ffe0ff */
[C---:B0-----:R-:W-:Y:S01]  /*0850*/  IMAD.IADD R27, R11.reuse, 0x1, R25 ;  /* 0x000000010b1b7824 */ /* 0x041fe200078e0219 */
[----:B------:R-:W-:Y:S02]  /*0860*/  IADD3 R19, PT, PT, R11, R19, RZ ;  /* 0x000000130b137210 */ /* 0x000fe40007ffe0ff */
[----:B-----5:R-:W-:-:S04]  /*0870*/  @!P1 VIMNMX R0, PT, PT, R0, R20, !PT ;  /* 0x0000001400009248 */ /* 0x020fc80007fe0100 */
[----:B---3--:R-:W-:-:S04]  /*0880*/  @!P1 VIMNMX R0, PT, PT, R0, R23, !PT ;  /* 0x0000001700009248 */ /* 0x008fc80007fe0100 */
[----:B--2---:R-:W-:-:S04]  /*0890*/  @!P1 VIMNMX R0, PT, PT, R0, R26, !PT ;  /* 0x0000001a00009248 */ /* 0x004fc80007fe0100 */
[----:B------:R-:W-:-:S04]  /*08a0*/  @!P1 VIMNMX R0, PT, PT, R0, R24, !PT ;  /* 0x0000001800009248 */ /* 0x000fc80007fe0100 */
[----:B------:R-:W-:Y:S01]  /*08b0*/  @!P1 VIMNMX R0, PT, PT, R0, R29, !PT ;  /* 0x0000001d00009248 */ /* 0x000fe20007fe0100 */
[----:B------:R-:W-:Y:S06]  /*08c0*/  @!P3 BRA `(.L_x_4) ;  /* 0xfffffff800b4b947 */ /* 0x000fec000383ffff */
[----:B------:R-:W-:-:S07]  /*08d0*/  MOV R20, R6 ;  /* 0x0000000600147202 */ /* 0x000fce0000000f00 */
.L_x_3:
[----:B------:R-:W-:-:S05]  /*08e0*/  IMAD.MOV R14, RZ, RZ, -R18 ;  /* 0x000000ffff0e7224 */ /* 0x000fca00078e0a12 */
[----:B------:R-:W-:-:S13]  /*08f0*/  ISETP.GT.AND P3, PT, R14, 0x4, PT ;  /* 0x000000040e00780c */ /* 0x000fda0003f64270 */
[----:B------:R-:W-:Y:S05]  /*0900*/  @!P3 BRA `(.L_x_5) ;  /* 0x0000000000b0b947 */ /* 0x000fea0003800000 */
[----:B------:R-:W0:Y:S08]  /*0910*/  @!P1 LDC.64 R14, c[0x0][0x388] ;  /* 0x0000e200ff0e9b82 */ /* 0x000e300000000a00 */
[----:B------:R-:W1:Y:S08]  /*0920*/  @!P1 LDC.64 R24, c[0x0][0x388] ;  /* 0x0000e200ff189b82 */ /* 0x000e700000000a00 */
[----:B------:R-:W2:Y:S01]  /*0930*/  @!P1 LDC.64 R28, c[0x0][0x388] ;  /* 0x0000e200ff1c9b82 */ /* 0x000ea20000000a00 */
[----:B0-----:R-:W-:-:S05]  /*0940*/  @!P1 IMAD.WIDE R14, R22, 0x4, R14 ;  /* 0x00000004160e9825 */ /* 0x001fca00078e020e */
[----:B------:R0:W3:Y:S01]  /*0950*/  @!P1 LDG.E R26, desc[UR6][R14.64] ;  /* 0x000000060e1a9981 */ /* 0x0000e2000c1e1900 */
[----:B-1----:R-:W-:-:S05]  /*0960*/  @!P1 IMAD.WIDE R24, R27, 0x4, R24 ;  /* 0x000000041b189825 */ /* 0x002fca00078e0218 */
[----:B------:R-:W4:Y:S01]  /*0970*/  @!P1 LDG.E R20, desc[UR6][R24.64] ;  /* 0x0000000618149981 */ /* 0x000f22000c1e1900 */
[----:B0-----:R-:W0:Y:S02]  /*0980*/  @!P1 LDC.64 R14, c[0x0][0x388] ;  /* 0x0000e200ff0e9b82 */ /* 0x001e240000000a00 */
[----:B0-----:R-:W-:-:S05]  /*0990*/  @!P1 IMAD.WIDE R14, R19, 0x4, R14 ;  /* 0x00000004130e9825 */ /* 0x001fca00078e020e */
[----:B------:R0:W5:Y:S02]  /*09a0*/  @!P1 LDG.E R23, desc[UR6][R14.64] ;  /* 0x000000060e179981 */ /* 0x000164000c1e1900 */
[----:B0-----:R-:W0:Y:S01]  /*09b0*/  @!P1 LDC.64 R14, c[0x0][0x388] ;  /* 0x0000e200ff0e9b82 */ /* 0x001e220000000a00 */
[----:B------:R-:W-:-:S05]  /*09c0*/  IADD3 R24, PT, PT, R11, R22, RZ ;  /* 0x000000160b187210 */ /* 0x000fca0007ffe0ff */
[----:B0-----:R-:W-:-:S05]  /*09d0*/  @!P1 IMAD.WIDE R14, R24, 0x4, R14 ;  /* 0x00000004180e9825 */ /* 0x001fca00078e020e */
[----:B------:R0:W5:Y:S02]  /*09e0*/  @!P1 LDG.E R25, desc[UR6][R14.64] ;  /* 0x000000060e199981 */ /* 0x000164000c1e1900 */
[----:B0-----:R-:W0:Y:S01]  /*09f0*/  @!P1 LDC.64 R14, c[0x0][0x388] ;  /* 0x0000e200ff0e9b82 */ /* 0x001e220000000a00 */
[----:B------:R-:W-:Y:S01]  /*0a00*/  IADD3 R19, PT, PT, R11, R19, RZ ;  /* 0x000000130b137210 */ /* 0x000fe20007ffe0ff */
[----:B--2---:R-:W-:-:S04]  /*0a10*/  @!P1 IMAD.WIDE R28, R21, 0x4, R28 ;  /* 0x00000004151c9825 */ /* 0x004fc800078e021c */
[----:B------:R-:W-:Y:S02]  /*0a20*/  IMAD.IADD R27, R11, 0x1, R27 ;  /* 0x000000010b1b7824 */ /* 0x000fe400078e021b */
[----:B0-----:R-:W-:-:S04]  /*0a30*/  @!P1 IMAD.WIDE R14, R19, 0x4, R14 ;  /* 0x00000004130e9825 */ /* 0x001fc800078e020e */
[----:B------:R-:W-:Y:S01]  /*0a40*/  IMAD.IADD R21, R11, 0x1, R21 ;  /* 0x000000010b157824 */ /* 0x000fe200078e0215 */
[----:B---3--:R-:W-:Y:S02]  /*0a50*/  @!P1 VIMNMX R0, PT, PT, R0, R26, !PT ;  /* 0x0000001a00009248 */ /* 0x008fe40007fe0100 */
[----:B------:R0:W2:Y:S02]  /*0a60*/  @!P1 LDG.E R26, desc[UR6][R14.64] ;  /* 0x000000060e1a9981 */ /* 0x0000a4000c1e1900 */
[----:B----4-:R-:W-:Y:S02]  /*0a70*/  @!P1 VIMNMX R0, PT, PT, R0, R20, !PT ;  /* 0x0000001400009248 */ /* 0x010fe40007fe0100 */
[----:B------:R-:W3:Y:S01]  /*0a80*/  @!P1 LDG.E R20, desc[UR6][R28.64] ;  /* 0x000000061c149981 */ /* 0x000ee2000c1e1900 */
[----:B0-----:R-:W0:Y:S01]  /*0a90*/  @!P1 LDC.64 R14, c[0x0][0x388] ;  /* 0x0000e200ff0e9b82 */ /* 0x001e220000000a00 */
[----:B-----5:R-:W-:-:S07]  /*0aa0*/  @!P1 VIMNMX R0, PT, PT, R0, R23, !PT ;  /* 0x0000001700009248 */ /* 0x020fce0007fe0100 */
[----:B------:R-:W1:Y:S01]  /*0ab0*/  @!P1 LDC.64 R22, c[0x0][0x388] ;  /* 0x0000e200ff169b82 */ /* 0x000e620000000a00 */
[----:B0-----:R-:W-:-:S05]  /*0ac0*/  @!P1 IMAD.WIDE R14, R21, 0x4, R14 ;  /* 0x00000004150e9825 */ /* 0x001fca00078e020e */
[----:B------:R-:W4:Y:S01]  /*0ad0*/  @!P1 LDG.E R29, desc[UR6][R14.64] ;  /* 0x000000060e1d9981 */ /* 0x000f22000c1e1900 */
[----:B-1----:R-:W-:-:S06]  /*0ae0*/  @!P1 IMAD.WIDE R22, R27, 0x4, R22 ;  /* 0x000000041b169825 */ /* 0x002fcc00078e0216 */
[----:B------:R-:W5:Y:S01]  /*0af0*/  @!P1 LDG.E R22, desc[UR6][R22.64] ;  /* 0x0000000616169981 */ /* 0x000f62000c1e1900 */
[----:B------:R-:W-:Y:S01]  /*0b00*/  IADD3 R18, PT, PT, R18, 0x4, RZ ;  /* 0x0000000412127810 */ /* 0x000fe20007ffe0ff */
[C---:B------:R-:W-:Y:S01]  /*0b10*/  IMAD.IADD R19, R11.reuse, 0x1, R19 ;  /* 0x000000010b137824 */ /* 0x040fe200078e0213 */
[----:B------:R-:W-:Y:S02]  /*0b20*/  PLOP3.LUT P0, PT, PT, PT, PT, 0x8, 0x80 ;  /* 0x000000000080781c */ /* 0x000fe40003f0e170 */
[----:B------:R-:W-:Y:S02]  /*0b30*/  IADD3 R18, PT, PT, R18, 0x4, RZ ;  /* 0x0000000412127810 */ /* 0x000fe40007ffe0ff */
[C---:B------:R-:W-:Y:S02]  /*0b40*/  IADD3 R27, PT, PT, R11.reuse, R27, RZ ;  /* 0x0000001b0b1b7210 */ /* 0x040fe40007ffe0ff */
[----:B------:R-:W-:Y:S02]  /*0b50*/  IADD3 R21, PT, PT, R11, R21, RZ ;  /* 0x000000150b157210 */ /* 0x000fe40007ffe0ff */
[----:B---3--:R-:W-:-:S04]  /*0b60*/  @!P1 VIMNMX R0, PT, PT, R0, R20, !PT ;  /* 0x0000001400009248 */ /* 0x008fc80007fe0100 */
[----:B------:R-:W-:Y:S01]  /*0b70*/  @!P1 VIMNMX R0, PT, PT, R0, R25, !PT ;  /* 0x0000001900009248 */ /* 0x000fe20007fe0100 */
[----:B------:R-:W-:-:S03]  /*0b80*/  IMAD.MOV.U32 R20, RZ, RZ, R6 ;  /* 0x000000ffff147224 */ /* 0x000fc600078e0006 */
[----:B-----5:R-:W-:-:S04]  /*0b90*/  @!P1 VIMNMX R0, PT, PT, R0, R22, !PT ;  /* 0x0000001600009248 */ /* 0x020fc80007fe0100 */
[----:B--2---:R-:W-:Y:S01]  /*0ba0*/  @!P1 VIMNMX R0, PT, PT, R0, R26, !PT ;  /* 0x0000001a00009248 */ /* 0x004fe20007fe0100 */
[----:B------:R-:W-:-:S03]  /*0bb0*/  IMAD.IADD R22, R11, 0x1, R24 ;  /* 0x000000010b167824 */ /* 0x000fc600078e0218 */
[----:B----4-:R-:W-:-:S07]  /*0bc0*/  @!P1 VIMNMX R0, PT, PT, R0, R29, !PT ;  /* 0x0000001d00009248 */ /* 0x010fce0007fe0100 */
.L_x_5:
[----:B------:R-:W-:-:S13]  /*0bd0*/  ISETP.NE.OR P0, PT, R18, RZ, P0 ;  /* 0x000000ff1200720c */ /* 0x000fda0000705670 */
[----:B------:R-:W-:Y:S05]  /*0be0*/  @!P0 BRA `(.L_x_1) ;  /* 0x0000000000608947 */ /* 0x000fea0003800000 */
.L_x_2:
[----:B------:R-:W0:Y:S08]  /*0bf0*/  @!P1 LDC.64 R14, c[0x0][0x388] ;  /* 0x0000e200ff0e9b82 */ /* 0x000e300000000a00 */
[----:B------:R-:W1:Y:S08]  /*0c00*/  @!P1 LDC.64 R28, c[0x0][0x388] ;  /* 0x0000e200ff1c9b82 */ /* 0x000e700000000a00 */
[----:B------:R-:W2:Y:S01]  /*0c10*/  @!P1 LDC.64 R24, c[0x0][0x388] ;  /* 0x0000e200ff189b82 */ /* 0x000ea20000000a00 */
[----:B0-----:R-:W-:-:S05]  /*0c20*/  @!P1 IMAD.WIDE R14, R27, 0x4, R14 ;  /* 0x000000041b0e9825 */ /* 0x001fca00078e020e */
[----:B------:R0:W3:Y:S01]  /*0c30*/  @!P1 LDG.E R23, desc[UR6][R14.64] ;  /* 0x000000060e179981 */ /* 0x0000e2000c1e1900 */
[----:B-1----:R-:W-:-:S05]  /*0c40*/  @!P1 IMAD.WIDE R28, R22, 0x4, R28 ;  /* 0x00000004161c9825 */ /* 0x002fca00078e021c */
[----:B------:R-:W4:Y:S01]  /*0c50*/  @!P1 LDG.E R20, desc[UR6][R28.64] ;  /* 0x000000061c149981 */ /* 0x000f22000c1e1900 */
[----:B0-----:R-:W0:Y:S01]  /*0c60*/  @!P1 LDC.64 R14, c[0x0][0x388] ;  /* 0x0000e200ff0e9b82 */ /* 0x001e220000000a00 */
[----:B--2---:R-:W-:-:S06]  /*0c70*/  @!P1 IMAD.WIDE R24, R19, 0x4, R24 ;  /* 0x0000000413189825 */ /* 0x004fcc00078e0218 */
[----:B------:R-:W2:Y:S01]  /*0c80*/  @!P1 LDG.E R25, desc[UR6][R24.64] ;  /* 0x0000000618199981 */ /* 0x000ea2000c1e1900 */
[----:B0-----:R-:W-:-:S05]  /*0c90*/  @!P1 IMAD.WIDE R14, R21, 0x4, R14 ;  /* 0x00000004150e9825 */ /* 0x001fca00078e020e */
[----:B------:R-:W5:Y:S01]  /*0ca0*/  @!P1 LDG.E R26, desc[UR6][R14.64] ;  /* 0x000000060e1a9981 */ /* 0x000f62000c1e1900 */
[----:B------:R-:W-:-:S05]  /*0cb0*/  VIADD R18, R18, 0x4 ;  /* 0x0000000412127836 */ /* 0x000fca0000000000 */
[----:B------:R-:W-:Y:S01]  /*0cc0*/  ISETP.NE.AND P0, PT, R18, RZ, PT ;  /* 0x000000ff1200720c */ /* 0x000fe20003f05270 */
[C---:B------:R-:W-:Y:S01]  /*0cd0*/  IMAD.IADD R27, R11.reuse, 0x1, R27 ;  /* 0x000000010b1b7824 */ /* 0x040fe200078e021b */
[C---:B------:R-:W-:Y:S01]  /*0ce0*/  IADD3 R22, PT, PT, R11.reuse, R22, RZ ;  /* 0x000000160b167210 */ /* 0x040fe20007ffe0ff */
[C---:B------:R-:W-:Y:S01]  /*0cf0*/  IMAD.IADD R21, R11.reuse, 0x1, R21 ;  /* 0x000000010b157824 */ /* 0x040fe200078e0215 */
[----:B------:R-:W-:Y:S02]  /*0d00*/  IADD3 R19, PT, PT, R11, R19, RZ ;  /* 0x000000130b137210 */ /* 0x000fe40007ffe0ff */
[----:B----4-:R-:W-:-:S04]  /*0d10*/  @!P1 VIMNMX R0, PT, PT, R0, R20, !PT ;  /* 0x0000001400009248 */ /* 0x010fc80007fe0100 */
[----:B---3--:R-:W-:-:S04]  /*0d20*/  @!P1 VIMNMX R0, PT, PT, R0, R23, !PT ;  /* 0x0000001700009248 */ /* 0x008fc80007fe0100 */
[----:B--2---:R-:W-:-:S04]  /*0d30*/  @!P1 VIMNMX R0, PT, PT, R0, R25, !PT ;  /* 0x0000001900009248 */ /* 0x004fc80007fe0100 */
[----:B-----5:R-:W-:Y:S01]  /*0d40*/  @!P1 VIMNMX R0, PT, PT, R0, R26, !PT ;  /* 0x0000001a00009248 */ /* 0x020fe20007fe0100 */
[----:B------:R-:W-:Y:S06]  /*0d50*/  @P0 BRA `(.L_x_2) ;  /* 0xfffffffc00a40947 */ /* 0x000fec000383ffff */
[----:B------:R-:W-:-:S07]  /*0d60*/  MOV R20, R6 ;  /* 0x0000000600147202 */ /* 0x000fce0000000f00 */
.L_x_1:
[----:B------:R-:W-:-:S13]  /*0d70*/  ISETP.NE.AND P0, PT, R5, RZ, PT ;  /* 0x000000ff0500720c */ /* 0x000fda0003f05270 */
[----:B------:R-:W-:Y:S05]  /*0d80*/  @!P0 BRA `(.L_x_6) ;  /* 0x00000000005c8947 */ /* 0x000fea0003800000 */
[----:B------:R-:W-:Y:S01]  /*0d90*/  BSSY.RECONVERGENT B0, `(.L_x_7) ;  /* 0x0000009000007945 */ /* 0x000fe20003800200 */
[----:B------:R-:W-:-:S03]  /*0da0*/  ISETP.NE.AND P0, PT, R5, 0x1, PT ;  /* 0x000000010500780c */ /* 0x000fc60003f05270 */
[----:B------:R-:W-:Y:S10]  /*0db0*/  @P1 BRA `(.L_x_8) ;  /* 0x0000000000181947 */ /* 0x000ff40003800000 */
[----:B------:R-:W0:Y:S01]  /*0dc0*/  LDC.64 R14, c[0x0][0x388] ;  /* 0x0000e200ff0e7b82 */ /* 0x000e220000000a00 */
[----:B------:R-:W-:-:S04]  /*0dd0*/  IMAD.IADD R18, R3, 0x1, R20 ;  /* 0x0000000103127824 */ /* 0x000fc800078e0214 */
[----:B------:R-:W-:-:S04]  /*0de0*/  IMAD R19, R7, R18, R17 ;  /* 0x0000001207137224 */ /* 0x000fc800078e0211 */
[----:B0-----:R-:W-:-:S06]  /*0df0*/  IMAD.WIDE R14, R19, 0x4, R14 ;  /* 0x00000004130e7825 */ /* 0x001fcc00078e020e */
[----:B------:R-:W2:Y:S02]  /*0e00*/  LDG.E R15, desc[UR6][R14.64] ;  /* 0x000000060e0f7981 */ /* 0x000ea4000c1e1900 */
[----:B--2---:R-:W-:-:S07]  /*0e10*/  VIMNMX R0, PT, PT, R0, R15, !PT ;  /* 0x0000000f00007248 */ /* 0x004fce0007fe0100 */
.L_x_8:
[----:B------:R-:W-:Y:S05]  /*0e20*/  BSYNC.RECONVERGENT B0 ;  /* 0x0000000000007941 */ /* 0x000fea0003800200 */
.L_x_7:
[----:B------:R-:W-:Y:S05]  /*0e30*/  @!P0 BRA `(.L_x_6) ;  /* 0x0000000000308947 */ /* 0x000fea0003800000 */
[----:B------:R-:W0:Y:S01]  /*0e40*/  @!P1 LDC.64 R18, c[0x0][0x388] ;  /* 0x0000e200ff129b82 */ /* 0x000e220000000a00 */
[----:B------:R-:W-:Y:S01]  /*0e50*/  @!P1 IADD3 R22, PT, PT, R8, R20, RZ ;  /* 0x0000001408169210 */ /* 0x000fe20007ffe0ff */
[----:B------:R-:W-:-:S04]  /*0e60*/  @!P2 IMAD.IADD R20, R9, 0x1, R20 ;  /* 0x000000010914a824 */ /* 0x000fc800078e0214 */
[C-C-:B------:R-:W-:Y:S02]  /*0e70*/  @!P1 IMAD R21, R7.reuse, R22, R17.reuse ;  /* 0x0000001607159224 */ /* 0x140fe400078e0211 */
[----:B------:R-:W1:Y:S01]  /*0e80*/  @!P2 LDC.64 R14, c[0x0][0x388] ;  /* 0x0000e200ff0eab82 */ /* 0x000e620000000a00 */
[----:B------:R-:W-:Y:S02]  /*0e90*/  @!P2 IMAD R17, R7, R20, R17 ;  /* 0x000000140711a224 */ /* 0x000fe400078e0211 */
[----:B0-----:R-:W-:-:S06]  /*0ea0*/  @!P1 IMAD.WIDE R18, R21, 0x4, R18 ;  /* 0x0000000415129825 */ /* 0x001fcc00078e0212 */
[----:B------:R-:W2:Y:S01]  /*0eb0*/  @!P1 LDG.E R19, desc[UR6][R18.64] ;  /* 0x0000000612139981 */ /* 0x000ea2000c1e1900 */
[----:B-1----:R-:W-:-:S06]  /*0ec0*/  @!P2 IMAD.WIDE R14, R17, 0x4, R14 ;  /* 0x00000004110ea825 */ /* 0x002fcc00078e020e */
[----:B------:R-:W3:Y:S01]  /*0ed0*/  @!P2 LDG.E R15, desc[UR6][R14.64] ;  /* 0x000000060e0fa981 */ /* 0x000ee2000c1e1900 */
[----:B--2---:R-:W-:-:S04]  /*0ee0*/  @!P1 VIMNMX R0, PT, PT, R0, R19, !PT ;  /* 0x0000001300009248 */ /* 0x004fc80007fe0100 */
[----:B---3--:R-:W-:-:S07]  /*0ef0*/  @!P2 VIMNMX R0, PT, PT, R0, R15, !PT ;  /* 0x0000000f0000a248 */ /* 0x008fce0007fe0100 */
.L_x_6:
[----:B------:R-:W0:Y:S01]  /*0f00*/  LDCU UR5, c[0x0][0x398] ;  /* 0x00007300ff0577ac */ /* 0x000e220008000800 */
[----:B------:R-:W-:-:S04]  /*0f10*/  UIADD3 UR4, UPT, UPT, UR4, 0x1, URZ ;  /* 0x0000000104047890 */ /* 0x000fc8000fffe0ff */
[----:B0-----:R-:W-:-:S09]  /*0f20*/  UISETP.NE.AND UP0, UPT, UR4, UR5, UPT ;  /* 0x000000050400728c */ /* 0x001fd2000bf05270 */
[----:B------:R-:W-:Y:S05]  /*0f30*/  BRA.U UP0, `(.L_x_9) ;  /* 0xfffffff100cc7547 */ /* 0x000fea000b83ffff */
.L_x_0:
[----:B------:R-:W0:Y:S01]  /*0f40*/  LDCU.64 UR8, c[0x0][0x390] ;  /* 0x00007200ff0877ac */ /* 0x000e220008000a00 */
[C---:B------:R-:W-:Y:S01]  /*0f50*/  IADD3 R6, PT, PT, R4.reuse, R3, RZ ;  /* 0x0000000304067210 */ /* 0x040fe20007ffe0ff */
[----:B------:R-:W-:-:S03]  /*0f60*/  IMAD.IADD R5, R4, 0x1, R2 ;  /* 0x0000000104057824 */ /* 0x000fc600078e0202 */
[----:B0-----:R-:W-:Y:S02]  /*0f70*/  ISETP.GE.AND P0, PT, R6, UR9, PT ;  /* 0x0000000906007c0c */ /* 0x001fe4000bf06270 */
[----:B------:R-:W-:-:S04]  /*0f80*/  IADD3 R4, PT, PT, R4, UR8, RZ ;  /* 0x0000000804047c10 */ /* 0x000fc8000fffe0ff */
[----:B------:R-:W-:-:S13]  /*0f90*/  ISETP.GE.OR P0, PT, R5, R4, P0 ;  /* 0x000000040500720c */ /* 0x000fda0000706670 */
[----:B------:R-:W-:Y:S05]  /*0fa0*/  @P0 EXIT ;  /* 0x000000000000094d */ /* 0x000fea0003800000 */
[----:B------:R-:W0:Y:S01]  /*0fb0*/  LDC.64 R4, c[0x0][0x380] ;  /* 0x0000e000ff047b82 */ /* 0x000e220000000a00 */
[----:B------:R-:W-:-:S04]  /*0fc0*/  IMAD R3, R3, UR8, R2 ;  /* 0x0000000803037c24 */ /* 0x000fc8000f8e0202 */
[----:B0-----:R-:W-:-:S05]  /*0fd0*/  IMAD.WIDE R2, R3, 0x4, R4 ;  /* 0x0000000403027825 */ /* 0x001fca00078e0204 */
[----:B------:R-:W-:Y:S01]  /*0fe0*/  STG.E desc[UR6][R2.64], R0 ;  /* 0x0000000002007986 */ /* 0x000fe2000c101906 */
[----:B------:R-:W-:Y:S05]  /*0ff0*/  EXIT ;  /* 0x000000000000794d */ /* 0x000fea0003800000 */
.L_x_10:
[----:B------:R-:W-:-:S00]  /*1000*/  BRA `(.L_x_10) ;  /* 0xfffffffc00fc7947 */ /* 0x000fc0000383ffff */
[----:B------:R-:W-:-:S00]  /*1010*/  NOP ;  /* 0x0000000000007918 */ /* 0x000fc00000000000 */
        /* <DEDUP_REMOVED lines=14> */
.L_x_22:


//--------------------- .text._Z10erosionImgPiS_iii --------------------------
	.section	.text._Z10erosionImgPiS_iii,"ax",@progbits
	.align	128
        .global         _Z10erosionImgPiS_iii
        .type           _Z10erosionImgPiS_iii,@function
        .size           _Z10erosionImgPiS_iii,(.L_x_23 - _Z10erosionImgPiS_iii)
        .other          _Z10erosionImgPiS_iii,@"STO_CUDA_ENTRY STV_DEFAULT"
_Z10erosionImgPiS_iii:
.text._Z10erosionImgPiS_iii:
        /* <DEDUP_REMOVED lines=12> */
[----:B------:R-:W-:Y:S02]  /*00c0*/  IMAD.MOV.U32 R0, RZ, RZ, 0x1 ;  /* 0x00000001ff007424 */ /* 0x000fe400078e00ff */
[----:B------:R-:W-:Y:S01]  /*00d0*/  SHF.R.S32.HI R4, RZ, 0x1, R4 ;  /* 0x00000001ff047819 */ /* 0x000fe20000011404 */
[----:B-1----:R-:W-:Y:S02]  /*00e0*/  IMAD R2, R2, UR4, R3 ;  /* 0x0000000402027c24 */ /* 0x002fe4000f8e0203 */
[----:B---3--:R-:W-:Y:S01]  /*00f0*/  IMAD R3, R5, UR5, R6 ;  /* 0x0000000505037c24 */ /* 0x008fe2000f8e0206 */
[----:B--2---:R-:W-:Y:S06]  /*0100*/  @!P0 BRA `(.L_x_11) ;  /* 0x0000000c00888947 */ /* 0x004fec0003800000 */
[----:B------:R-:W0:Y:S01]  /*0110*/  LDC.64 R6, c[0x0][0x390] ;  /* 0x0000e400ff067b82 */ /* 0x000e220000000a00 */
[----:B------:R-:W-:Y:S01]  /*0120*/  IADD3 R0, PT, PT, R4, R2, RZ ;  /* 0x0000000204007210 */ /* 0x000fe20007ffe0ff */
[----:B------:R-:W-:Y:S01]  /*0130*/  UMOV UR4, URZ ;  /* 0x000000ff00047c82 */ /* 0x000fe20008000000 */
[C---:B------:R-:W-:Y:S02]  /*0140*/  IADD3 R12, PT, PT, R3.reuse, 0x3, RZ ;  /* 0x00000003030c7810 */ /* 0x040fe40007ffe0ff */
[----:B------:R-:W-:Y:S02]  /*0150*/  LOP3.LUT R5, R8, 0x3, RZ, 0xc0, !PT ;  /* 0x0000000308057812 */ /* 0x000fe400078ec0ff */
[C---:B------:R-:W-:Y:S02]  /*0160*/  IADD3 R9, PT, PT, R3.reuse, 0x2, RZ ;  /* 0x0000000203097810 */ /* 0x040fe40007ffe0ff */
[----:B0-----:R-:W-:Y:S01]  /*0170*/  ISETP.GE.AND P1, PT, R3, R7, PT ;  /* 0x000000070300720c */ /* 0x001fe20003f26270 */
[----:B------:R-:W-:-:S02]  /*0180*/  IMAD.IADD R7, R4, 0x1, R6 ;  /* 0x0000000104077824 */ /* 0x000fc400078e0206 */
[----:B------:R-:W-:Y:S01]  /*0190*/  IMAD R11, R4, 0x2, R6 ;  /* 0x00000002040b7824 */ /* 0x000fe200078e0206 */
[----:B------:R-:W-:Y:S01]  /*01a0*/  LOP3.LUT R6, R8, 0x7ffffffc, RZ, 0xc0, !PT ;  /* 0x7ffffffc08067812 */ /* 0x000fe200078ec0ff */
[----:B------:R-:W-:Y:S01]  /*01b0*/  VIADD R8, R3, 0x1 ;  /* 0x0000000103087836 */ /* 0x000fe20000000000 */
[----:B------:R-:W-:Y:S01]  /*01c0*/  ISETP.GE.OR P1, PT, R0, R7, P1 ;  /* 0x000000070000720c */ /* 0x000fe20000f26670 */
[----:B------:R-:W-:Y:S01]  /*01d0*/  IMAD.IADD R7, R4, 0x1, R7 ;  /* 0x0000000104077824 */ /* 0x000fe200078e0207 */
[----:B------:R-:W-:Y:S01]  /*01e0*/  SHF.L.U32 R11, R11, 0x2, RZ ;  /* 0x000000020b0b7819 */ /* 0x000fe200000006ff */
[----:B------:R-:W-:Y:S01]  /*01f0*/  IMAD.MOV.U32 R0, RZ, RZ, 0x1 ;  /* 0x00000001ff007424 */ /* 0x000fe200078e00ff */
[----:B------:R-:W-:Y:S01]  /*0200*/  ISETP.EQ.OR P2, PT, R5, 0x2, P1 ;  /* 0x000000020500780c */ /* 0x000fe20000f42670 */
[----:B------:R-:W-:Y:S02]  /*0210*/  IMAD R15, R3, R7, R7 ;  /* 0x00000007030f7224 */ /* 0x000fe400078e0207 */
[----:B------:R-:W-:-:S02]  /*0220*/  IMAD.MOV R10, RZ, RZ, -R6 ;  /* 0x000000ffff0a7224 */ /* 0x000fc400078e0a06 */
[--C-:B------:R-:W-:Y:S02]  /*0230*/  IMAD R12, R7, R12, R2.reuse ;  /* 0x0000000c070c7224 */ /* 0x100fe400078e0202 */
[----:B------:R-:W-:Y:S02]  /*0240*/  IMAD R13, R3, R7, R2 ;  /* 0x00000007030d7224 */ /* 0x000fe400078e0202 */
[----:B------:R-:W-:-:S07]  /*0250*/  IMAD.IADD R16, R2, 0x1, R15 ;  /* 0x0000000102107824 */ /* 0x000fce00078e020f */
.L_x_20:
[----:B------:R-:W0:Y:S01]  /*0260*/  LDCU UR5, c[0x0][0x398] ;  /* 0x00007300ff0577ac */ /* 0x000e220008000800 */
[----:B------:R-:W-:Y:S02]  /*0270*/  HFMA2 R20, -RZ, RZ, 0, 0 ;  /* 0x00000000ff147431 */ /* 0x000fe400000001ff */
[----:B------:R-:W-:Y:S01]  /*0280*/  VIADD R17, R2, UR4 ;  /* 0x0000000402117c36 */ /* 0x000fe20008000000 */
[----:B0-----:R-:W-:-:S09]  /*0290*/  UISETP.GE.U32.AND UP0, UPT, UR5, 0x4, UPT ;  /* 0x000000040500788c */ /* 0x001fd2000bf06070 */
[----:B------:R-:W-:Y:S05]  /*02a0*/  BRA.U !UP0, `(.L_x_12) ;  /* 0x0000000908ac7547 */ /* 0x000fea000b800000 */
[----:B------:R-:W-:Y:S01]  /*02b0*/  IMAD.MOV R14, RZ, RZ, -R6 ;  /* 0x000000ffff0e7224 */ /* 0x000fe200078e0a06 */
[----:B------:R-:W-:Y:S01]  /*02c0*/  IADD3 R27, PT, PT, R16, UR4, RZ ;  /* 0x00000004101b7c10 */ /* 0x000fe2000fffe0ff */
[----:B------:R-:W-:Y:S02]  /*02d0*/  IMAD R19, R7, R9, R2 ;  /* 0x0000000907137224 */ /* 0x000fe400078e0202 */
[----:B------:R-:W-:Y:S01]  /*02e0*/  VIADD R21, R12, UR4 ;  /* 0x000000040c157c36 */ /* 0x000fe20008000000 */
[----:B------:R-:W-:Y:S01]  /*02f0*/  ISETP.GE.AND P0, PT, R14, RZ, PT ;  /* 0x000000ff0e00720c */ /* 0x000fe20003f06270 */
[----:B------:R-:W-:Y:S01]  /*0300*/  VIADD R22, R13, UR4 ;  /* 0x000000040d167c36 */ /* 0x000fe20008000000 */
[----:B------:R-:W-:Y:S01]  /*0310*/  IADD3 R19, PT, PT, R19, UR4, RZ ;  /* 0x0000000413137c10 */ /* 0x000fe2000fffe0ff */
[----:B------:R-:W-:-:S10]  /*0320*/  IMAD.MOV.U32 R18, RZ, RZ, R10 ;  /* 0x000000ffff127224 */ /* 0x000fd400078e000a */
[----:B------:R-:W-:Y:S05]  /*0330*/  @P0 BRA `(.L_x_13) ;  /* 0x0000000800280947 */ /* 0x000fea0003800000 */
[----:B------:R-:W-:Y:S01]  /*0340*/  IMAD.MOV R14, RZ, RZ, -R18 ;  /* 0x000000ffff0e7224 */ /* 0x000fe200078e0a12 */
[----:B------:R-:W-:-:S04]  /*0350*/  PLOP3.LUT P0, PT, PT, PT, PT, 0x80, 0x8 ;  /* 0x000000000008781c */ /* 0x000fc80003f0f070 */
[----:B------:R-:W-:-:S13]  /*0360*/  ISETP.GT.AND P3, PT, R14, 0xc, PT ;  /* 0x0000000c0e00780c */ /* 0x000fda0003f64270 */
[----:B------:R-:W-:Y:S05]  /*0370*/  @!P3 BRA `(.L_x_14) ;  /* 0x000000040054b947 */ /* 0x000fea0003800000 */
[----:B------:R-:W-:-:S13]  /*0380*/  PLOP3.LUT P0, PT, PT, PT, PT, 0x8, 0x80 ;  /* 0x000000000080781c */ /* 0x000fda0003f0e170 */
.L_x_15:
        /* <DEDUP_REMOVED lines=10> */
[C---:B------:R-:W-:Y:S01]  /*0430*/  IADD3 R22, PT, PT, R11.reuse, R22, RZ ;  /* 0x000000160b167210 */ /* 0x040fe20007ffe0ff */
[C---:B------:R-:W-:Y:S01]  /*0440*/  IMAD.IADD R27, R11.reuse, 0x1, R27 ;  /* 0x000000010b1b7824 */ /* 0x040fe200078e021b */
[----:B------:R-:W-:-:S05]  /*0450*/  IADD3 R19, PT, PT, R11, R19, RZ ;  /* 0x000000130b137210 */ /* 0x000fca0007ffe0ff */
        /* <DEDUP_REMOVED lines=8> */
[----:B--2---:R-:W-:-:S04]  /*04e0*/  @!P1 VIMNMX R0, PT, PT, R0, R26, PT ;  /* 0x0000001a00009248 */ /* 0x004fc80003fe0100 */
[----:B------:R0:W2:Y:S02]  /*04f0*/  @!P1 LDG.E R26, desc[UR6][R14.64] ;  /* 0x000000060e1a9981 */ /* 0x0000a4000c1e1900 */
[----:B0-----:R-:W0:Y:S02]  /*0500*/  @!P1 LDC.64 R14, c[0x0][0x388] ;  /* 0x0000e200ff0e9b82 */ /* 0x001e240000000a00 */
[----:B0-----:R-:W-:Y:S01]  /*0510*/  @!P1 IMAD.WIDE R14, R19, 0x4, R14 ;  /* 0x00000004130e9825 */ /* 0x001fe200078e020e */
[----:B---3--:R-:W-:-:S04]  /*0520*/  @!P1 VIMNMX R0, PT, PT, R0, R25, PT ;  /* 0x0000001900009248 */ /* 0x008fc80003fe0100 */
[----:B----4-:R-:W-:Y:S02]  /*0530*/  @!P1 VIMNMX R0, PT, PT, R0, R20, PT ;  /* 0x0000001400009248 */ /* 0x010fe40003fe0100 */
[----:B------:R0:W3:Y:S02]  /*0540*/  @!P1 LDG.E R20, desc[UR6][R14.64] ;  /* 0x000000060e149981 */ /* 0x0000e4000c1e1900 */
[----:B0-----:R-:W0:Y:S01]  /*0550*/  @!P1 LDC.64 R14, c[0x0][0x388] ;  /* 0x0000e200ff0e9b82 */ /* 0x001e220000000a00 */
[----:B------:R-:W-:Y:S01]  /*0560*/  IMAD.IADD R21, R11, 0x1, R21 ;  /* 0x000000010b157824 */ /* 0x000fe200078e0215 */
[----:B-----5:R-:W-:-:S06]  /*0570*/  @!P1 VIMNMX R0, PT, PT, R0, R24, PT ;  /* 0x0000001800009248 */ /* 0x020fcc0003fe0100 */
[----:B------:R-:W4:Y:S01]  /*0580*/  @!P1 LDC.64 R24, c[0x0][0x388] ;  /* 0x0000e200ff189b82 */ /* 0x000f220000000a00 */
[----:B0-----:R-:W-:Y:S01]  /*0590*/  @!P1 IMAD.WIDE R14, R21, 0x4, R14 ;  /* 0x00000004150e9825 */ /* 0x001fe200078e020e */
[----:B------:R-:W-:Y:S02]  /*05a0*/  IADD3 R22, PT, PT, R11, R22, RZ ;  /* 0x000000160b167210 */ /* 0x000fe40007ffe0ff */
[----:B------:R-:W-:Y:S02]  /*05b0*/  @!P1 VIMNMX R0, PT, PT, R0, R23, PT ;  /* 0x0000001700009248 */ /* 0x000fe40003fe0100 */
[----:B------:R0:W5:Y:S02]  /*05c0*/  @!P1 LDG.E R23, desc[UR6][R14.64] ;  /* 0x000000060e179981 */ /* 0x000164000c1e1900 */
[----:B0-----:R-:W0:Y:S01]  /*05d0*/  @!P1 LDC.64 R14, c[0x0][0x388] ;  /* 0x0000e200ff0e9b82 */ /* 0x001e220000000a00 */
[----:B----4-:R-:W-:-:S06]  /*05e0*/  @!P1 IMAD.WIDE R24, R22, 0x4, R24 ;  /* 0x0000000416189825 */ /* 0x010fcc00078e0218 */
[----:B------:R4:W5:Y:S02]  /*05f0*/  @!P1 LDG.E R24, desc[UR6][R24.64] ;  /* 0x0000000618189981 */ /* 0x000964000c1e1900 */
[----:B----4-:R-:W-:-:S04]  /*0600*/  IMAD.IADD R25, R11, 0x1, R27 ;  /* 0x000000010b197824 */ /* 0x010fc800078e021b */
[----:B0-----:R-:W-:Y:S01]  /*0610*/  @!P1 IMAD.WIDE R14, R25, 0x4, R14 ;  /* 0x00000004190e9825 */ /* 0x001fe200078e020e */
[----:B------:R-:W-:Y:S02]  /*0620*/  IADD3 R19, PT, PT, R11, R19, RZ ;  /* 0x000000130b137210 */ /* 0x000fe40007ffe0ff */
[----:B--2---:R-:W-:Y:S02]  /*0630*/  @!P1 VIMNMX R0, PT, PT, R0, R26, PT ;  /* 0x0000001a00009248 */ /* 0x004fe40003fe0100 */
[----:B------:R0:W2:Y:S02]  /*0640*/  @!P1 LDG.E R26, desc[UR6][R14.64] ;  /* 0x000000060e1a9981 */ /* 0x0000a4000c1e1900 */
[----:B0-----:R-:W0:Y:S02]  /*0650*/  @!P1 LDC.64 R14, c[0x0][0x388] ;  /* 0x0000e200ff0e9b82 */ /* 0x001e240000000a00 */
[----:B0-----:R-:W-:-:S05]  /*0660*/  @!P1 IMAD.WIDE R14, R19, 0x4, R14 ;  /* 0x00000004130e9825 */ /* 0x001fca00078e020e */
[----:B------:R0:W4:Y:S02]  /*0670*/  @!P1 LDG.E R27, desc[UR6][R14.64] ;  /* 0x000000060e1b9981 */ /* 0x000124000c1e1900 */
[----:B0-----:R-:W0:Y:S01]  /*0680*/  @!P1 LDC.64 R14, c[0x0][0x388] ;  /* 0x0000e200ff0e9b82 */ /* 0x001e220000000a00 */
[----:B------:R-:W-:Y:S02]  /*0690*/  IADD3 R22, PT, PT, R11, R22, RZ ;  /* 0x000000160b167210 */ /* 0x000fe40007ffe0ff */
[----:B---3--:R-:W-:-:S03]  /*06a0*/  @!P1 VIMNMX R0, PT, PT, R0, R20, PT ;  /* 0x0000001400009248 */ /* 0x008fc60003fe0100 */
[----:B0-----:R-:W-:Y:S01]  /*06b0*/  @!P1 IMAD.WIDE R14, R22, 0x4, R14 ;  /* 0x00000004160e9825 */ /* 0x001fe200078e020e */
[----:B------:R-:W-:-:S03]  /*06c0*/  IADD3 R19, PT, PT, R11, R19, RZ ;  /* 0x000000130b137210 */ /* 0x000fc60007ffe0ff */
[----:B------:R-:W-:Y:S01]  /*06d0*/  IMAD.IADD R21, R11, 0x1, R21 ;  /* 0x000000010b157824 */ /* 0x000fe200078e0215 */
[----:B-----5:R-:W-:Y:S02]  /*06e0*/  @!P1 VIMNMX R0, PT, PT, R0, R23, PT ;  /* 0x0000001700009248 */ /* 0x020fe40003fe0100 */
[----:B------:R0:W3:Y:S02]  /*06f0*/  @!P1 LDG.E R23, desc[UR6][R14.64] ;  /* 0x000000060e179981 */ /* 0x0000e4000c1e1900 */
[----:B0-----:R-:W0:Y:S01]  /*0700*/  @!P1 LDC.64 R14, c[0x0][0x388] ;  /* 0x0000e200ff0e9b82 */ /* 0x001e220000000a00 */
[----:B------:R-:W-:Y:S01]  /*0710*/  @!P1 VIMNMX R0, PT, PT, R0, R24, PT ;  /* 0x0000001800009248 */ /* 0x000fe20003fe0100 */
[----:B-1----:R-:W-:-:S04]  /*0720*/  @!P1 IMAD.WIDE R28, R21, 0x4, R28 ;  /* 0x00000004151c9825 */ /* 0x002fc800078e021c */
[----:B------:R-:W-:Y:S01]  /*0730*/  IMAD.IADD R25, R11, 0x1, R25 ;  /* 0x000000010b197824 */ /* 0x000fe200078e0219 */
[----:B------:R-:W5:Y:S01]  /*0740*/  @!P1 LDG.E R20, desc[UR6][R28.64] ;  /* 0x000000061c149981 */ /* 0x000f62000c1e1900 */
[----:B0-----:R-:W-:-:S05]  /*0750*/  @!P1 IMAD.WIDE R14, R19, 0x4, R14 ;  /* 0x00000004130e9825 */ /* 0x001fca00078e020e */
[----:B------:R0:W3:Y:S02]  /*0760*/  @!P1 LDG.E R24, desc[UR6][R14.64] ;  /* 0x000000060e189981 */ /* 0x0000e4000c1e1900 */
[----:B0-----:R-:W0:Y:S01]  /*0770*/  @!P1 LDC.64 R14, c[0x0][0x388] ;  /* 0x0000e200ff0e9b82 */ /* 0x001e220000000a00 */
[----:B------:R-:W-:-:S04]  /*0780*/  IMAD.IADD R21, R11, 0x1, R21 ;  /* 0x000000010b157824 */ /* 0x000fc800078e0215 */
[----:B0-----:R-:W-:-:S05]  /*0790*/  @!P1 IMAD.WIDE R14, R21, 0x4, R14 ;  /* 0x00000004150e9825 */ /* 0x001fca00078e020e */
[----:B------:R-:W3:Y:S01]  /*07a0*/  @!P1 LDG.E R29, desc[UR6][R14.64] ;  /* 0x000000060e1d9981 */ /* 0x000ee2000c1e1900 */
[----:B--2---:R-:W-:-:S04]  /*07b0*/  @!P1 VIMNMX R0, PT, PT, R0, R26, PT ;  /* 0x0000001a00009248 */ /* 0x004fc80003fe0100 */
[----:B----4-:R-:W-:Y:S02]  /*07c0*/  @!P1 VIMNMX R0, PT, PT, R0, R27, PT ;  /* 0x0000001b00009248 */ /* 0x010fe40003fe0100 */
[----:B------:R-:W0:Y:S02]  /*07d0*/  @!P1 LDC.64 R26, c[0x0][0x388] ;  /* 0x0000e200ff1a9b82 */ /* 0x000e240000000a00 */
[----:B0-----:R-:W-:-:S06]  /*07e0*/  @!P1 IMAD.WIDE R26, R25, 0x4, R26 ;  /* 0x00000004191a9825 */ /* 0x001fcc00078e021a */
[----:B------:R0:W2:Y:S01]  /*07f0*/  @!P1 LDG.E R26, desc[UR6][R26.64] ;  /* 0x000000061a1a9981 */ /* 0x0000a2000c1e1900 */
[----:B------:R-:W-:-:S04]  /*0800*/  IADD3 R18, PT, PT, R18, 0x10, RZ ;  /* 0x0000001012127810 */ /* 0x000fc80007ffe0ff */
[----:B------:R-:W-:Y:S01]  /*0810*/  ISETP.GE.AND P3, PT, R18, -0xc, PT ;  /* 0xfffffff41200780c */ /* 0x000fe20003f66270 */
[C---:B------:R-:W-:Y:S01]  /*0820*/  IMAD.IADD R22, R11.reuse, 0x1, R22 ;  /* 0x000000010b167824 */ /* 0x040fe200078e0216 */
[C---:B------:R-:W-:Y:S01]  /*0830*/  IADD3 R21, PT, PT, R11.reuse, R21, RZ ;  /* 0x000000150b157210 */ /* 0x040fe20007ffe0ff */
[C---:B------:R-:W-:Y:S01]  /*0840*/  IMAD.IADD R19, R11.reuse, 0x1, R19 ;  /* 0x000000010b137824 */ /* 0x040fe200078e0213 */
[----:B0-----:R-:W-:Y:S02]  /*0850*/  IADD3 R27, PT, PT, R11, R25, RZ ;  /* 0x000000190b1b7210 */ /* 0x001fe40007ffe0ff */
[----:B-----5:R-:W-:-:S04]  /*0860*/  @!P1 VIMNMX R0, PT, PT, R0, R20, PT ;  /* 0x0000001400009248 */ /* 0x020fc80003fe0100 */
[----:B---3--:R-:W-:-:S04]  /*0870*/  @!P1 VIMNMX R0, PT, PT, R0, R23, PT ;  /* 0x0000001700009248 */ /* 0x008fc80003fe0100 */
[----:B--2---:R-:W-:-:S04]  /*0880*/  @!P1 VIMNMX R0, PT, PT, R0, R26, PT ;  /* 0x0000001a00009248 */ /* 0x004fc80003fe0100 */
[----:B------:R-:W-:-:S04]  /*0890*/  @!P1 VIMNMX R0, PT, PT, R0, R24, PT ;  /* 0x0000001800009248 */ /* 0x000fc80003fe0100 */
[----:B------:R-:W-:Y:S01]  /*08a0*/  @!P1 VIMNMX R0, PT, PT, R0, R29, PT ;  /* 0x0000001d00009248 */ /* 0x000fe20003fe0100 */
[----:B------:R-:W-:Y:S06]  /*08b0*/  @!P3 BRA `(.L_x_15) ;  /* 0xfffffff800b4b947 */ /* 0x000fec000383ffff */
[----:B------:R-:W-:-:S07]  /*08c0*/  IMAD.MOV.U32 R20, RZ, RZ, R6 ;  /* 0x000000ffff147224 */ /* 0x000fce00078e0006 */
.L_x_14:
[----:B------:R-:W-:-:S04]  /*08d0*/  IADD3 R14, PT, PT, -R18, RZ, RZ ;  /* 0x000000ff120e7210 */ /* 0x000fc80007ffe1ff */
        /* <DEDUP_REMOVED lines=13> */
[----:B------:R-:W-:-:S04]  /*09b0*/  IMAD.IADD R24, R11, 0x1, R22 ;  /* 0x000000010b187824 */ /* 0x000fc800078e0216 */
[----:B0-----:R-:W-:-:S05]  /*09c0*/  @!P1 IMAD.WIDE R14, R24, 0x4, R14 ;  /* 0x00000004180e9825 */ /* 0x001fca00078e020e */
[----:B------:R0:W5:Y:S02]  /*09d0*/  @!P1 LDG.E R25, desc[UR6][R14.64] ;  /* 0x000000060e199981 */ /* 0x000164000c1e1900 */
[----:B0-----:R-:W0:Y:S01]  /*09e0*/  @!P1 LDC.64 R14, c[0x0][0x388] ;  /* 0x0000e200ff0e9b82 */ /* 0x001e220000000a00 */
[----:B------:R-:W-:Y:S02]  /*09f0*/  IMAD.IADD R19, R11, 0x1, R19 ;  /* 0x000000010b137824 */ /* 0x000fe400078e0213 */
[----:B--2---:R-:W-:Y:S01]  /*0a00*/  @!P1 IMAD.WIDE R28, R21, 0x4, R28 ;  /* 0x00000004151c9825 */ /* 0x004fe200078e021c */
[----:B------:R-:W-:-:S03]  /*0a10*/  IADD3 R27, PT, PT, R11, R27, RZ ;  /* 0x0000001b0b1b7210 */ /* 0x000fc60007ffe0ff */
[----:B0-----:R-:W-:Y:S01]  /*0a20*/  @!P1 IMAD.WIDE R14, R19, 0x4, R14 ;  /* 0x00000004130e9825 */ /* 0x001fe200078e020e */
[----:B------:R-:W-:Y:S02]  /*0a30*/  IADD3 R21, PT, PT, R11, R21, RZ ;  /* 0x000000150b157210 */ /* 0x000fe40007ffe0ff */
[----:B---3--:R-:W-:Y:S02]  /*0a40*/  @!P1 VIMNMX R0, PT, PT, R0, R26, PT ;  /* 0x0000001a00009248 */ /* 0x008fe40003fe0100 */
[----:B------:R0:W2:Y:S02]  /*0a50*/  @!P1 LDG.E R26, desc[UR6][R14.64] ;  /* 0x000000060e1a9981 */ /* 0x0000a4000c1e1900 */
[----:B----4-:R-:W-:Y:S02]  /*0a60*/  @!P1 VIMNMX R0, PT, PT, R0, R20, PT ;  /* 0x0000001400009248 */ /* 0x010fe40003fe0100 */
[----:B------:R-:W3:Y:S01]  /*0a70*/  @!P1 LDG.E R20, desc[UR6][R28.64] ;  /* 0x000000061c149981 */ /* 0x000ee2000c1e1900 */
[----:B0-----:R-:W0:Y:S01]  /*0a80*/  @!P1 LDC.64 R14, c[0x0][0x388] ;  /* 0x0000e200ff0e9b82 */ /* 0x001e220000000a00 */
[----:B-----5:R-:W-:-:S07]  /*0a90*/  @!P1 VIMNMX R0, PT, PT, R0, R23, PT ;  /* 0x0000001700009248 */ /* 0x020fce0003fe0100 */
[----:B------:R-:W1:Y:S01]  /*0aa0*/  @!P1 LDC.64 R22, c[0x0][0x388] ;  /* 0x0000e200ff169b82 */ /* 0x000e620000000a00 */
[----:B0-----:R-:W-:-:S05]  /*0ab0*/  @!P1 IMAD.WIDE R14, R21, 0x4, R14 ;  /* 0x00000004150e9825 */ /* 0x001fca00078e020e */
[----:B------:R-:W4:Y:S01]  /*0ac0*/  @!P1 LDG.E R29, desc[UR6][R14.64] ;  /* 0x000000060e1d9981 */ /* 0x000f22000c1e1900 */
[----:B-1----:R-:W-:-:S06]  /*0ad0*/  @!P1 IMAD.WIDE R22, R27, 0x4, R22 ;  /* 0x000000041b169825 */ /* 0x002fcc00078e0216 */
[----:B------:R-:W5:Y:S01]  /*0ae0*/  @!P1 LDG.E R22, desc[UR6][R22.64] ;  /* 0x0000000616169981 */ /* 0x000f62000c1e1900 */
[----:B------:R-:W-:Y:S01]  /*0af0*/  VIADD R18, R18, 0x4 ;  /* 0x0000000412127836 */ /* 0x000fe20000000000 */
[----:B------:R-:W-:Y:S01]  /*0b00*/  PLOP3.LUT P0, PT, PT, PT, PT, 0x8, 0x80 ;  /* 0x000000000080781c */ /* 0x000fe20003f0e170 */
[C---:B------:R-:W-:Y:S01]  /*0b10*/  IMAD.IADD R27, R11.reuse, 0x1, R27 ;  /* 0x000000010b1b7824 */ /* 0x040fe200078e021b */
[C---:B------:R-:W-:Y:S01]  /*0b20*/  IADD3 R19, PT, PT, R11.reuse, R19, RZ ;  /* 0x000000130b137210 */ /* 0x040fe20007ffe0ff */
[----:B------:R-:W-:Y:S02]  /*0b30*/  VIADD R18, R18, 0x4 ;  /* 0x0000000412127836 */ /* 0x000fe40000000000 */
[----:B------:R-:W-:Y:S01]  /*0b40*/  IMAD.IADD R21, R11, 0x1, R21 ;  /* 0x000000010b157824 */ /* 0x000fe200078e0215 */
[----:B---3--:R-:W-:-:S04]  /*0b50*/  @!P1 VIMNMX R0, PT, PT, R0, R20, PT ;  /* 0x0000001400009248 */ /* 0x008fc80003fe0100 */
[----:B------:R-:W-:Y:S02]  /*0b60*/  @!P1 VIMNMX R0, PT, PT, R0, R25, PT ;  /* 0x0000001900009248 */ /* 0x000fe40003fe0100 */
[----:B------:R-:W-:Y:S02]  /*0b70*/  MOV R20, R6 ;  /* 0x0000000600147202 */ /* 0x000fe40000000f00 */
[----:B-----5:R-:W-:-:S04]  /*0b80*/  @!P1 VIMNMX R0, PT, PT, R0, R22, PT ;  /* 0x0000001600009248 */ /* 0x020fc80003fe0100 */
[----:B--2---:R-:W-:Y:S02]  /*0b90*/  @!P1 VIMNMX R0, PT, PT, R0, R26, PT ;  /* 0x0000001a00009248 */ /* 0x004fe40003fe0100 */
[----:B------:R-:W-:Y:S02]  /*0ba0*/  IADD3 R22, PT, PT, R11, R24, RZ ;  /* 0x000000180b167210 */ /* 0x000fe40007ffe0ff */
[----:B----4-:R-:W-:-:S07]  /*0bb0*/  @!P1 VIMNMX R0, PT, PT, R0, R29, PT ;  /* 0x0000001d00009248 */ /* 0x010fce0003fe0100 */
.L_x_16:
[----:B------:R-:W-:-:S13]  /*0bc0*/  ISETP.NE.OR P0, PT, R18, RZ, P0 ;  /* 0x000000ff1200720c */ /* 0x000fda0000705670 */
[----:B------:R-:W-:Y:S05]  /*0bd0*/  @!P0 BRA `(.L_x_12) ;  /* 0x0000000000608947 */ /* 0x000fea0003800000 */
.L_x_13:
        /* <DEDUP_REMOVED lines=12> */
[----:B------:R-:W-:-:S04]  /*0ca0*/  IADD3 R18, PT, PT, R18, 0x4, RZ ;  /* 0x0000000412127810 */ /* 0x000fc80007ffe0ff */
[----:B------:R-:W-:Y:S01]  /*0cb0*/  ISETP.NE.AND P0, PT, R18, RZ, PT ;  /* 0x000000ff1200720c */ /* 0x000fe20003f05270 */
[C---:B------:R-:W-:Y:S01]  /*0cc0*/  IMAD.IADD R22, R11.reuse, 0x1, R22 ;  /* 0x000000010b167824 */ /* 0x040fe200078e0216 */
[C---:B------:R-:W-:Y:S01]  /*0cd0*/  IADD3 R27, PT, PT, R11.reuse, R27, RZ ;  /* 0x0000001b0b1b7210 */ /* 0x040fe20007ffe0ff */
[C---:B------:R-:W-:Y:S01]  /*0ce0*/  IMAD.IADD R19, R11.reuse, 0x1, R19 ;  /* 0x000000010b137824 */ /* 0x040fe200078e0213 */
[----:B------:R-:W-:Y:S02]  /*0cf0*/  IADD3 R21, PT, PT, R11, R21, RZ ;  /* 0x000000150b157210 */ /* 0x000fe40007ffe0ff */
[----:B----4-:R-:W-:-:S04]  /*0d00*/  @!P1 VIMNMX R0, PT, PT, R0, R20, PT ;  /* 0x0000001400009248 */ /* 0x010fc80003fe0100 */
[----:B---3--:R-:W-:-:S04]  /*0d10*/  @!P1 VIMNMX R0, PT, PT, R0, R23, PT ;  /* 0x0000001700009248 */ /* 0x008fc80003fe0100 */
[----:B--2---:R-:W-:-:S04]  /*0d20*/  @!P1 VIMNMX R0, PT, PT, R0, R25, PT ;  /* 0x0000001900009248 */ /* 0x004fc80003fe0100 */
[----:B-----5:R-:W-:Y:S01]  /*0d30*/  @!P1 VIMNMX R0, PT, PT, R0, R26, PT ;  /* 0x0000001a00009248 */ /* 0x020fe20003fe0100 */
[----:B------:R-:W-:Y:S06]  /*0d40*/  @P0 BRA `(.L_x_13) ;  /* 0xfffffffc00a40947 */ /* 0x000fec000383ffff */
[----:B------:R-:W-:-:S07]  /*0d50*/  IMAD.MOV.U32 R20, RZ, RZ, R6 ;  /* 0x000000ffff147224 */ /* 0x000fce00078e0006 */
.L_x_12:
[----:B------:R-:W-:-:S13]  /*0d60*/  ISETP.NE.AND P0, PT, R5, RZ, PT ;  /* 0x000000ff0500720c */ /* 0x000fda0003f05270 */
[----:B------:R-:W-:Y:S05]  /*0d70*/  @!P0 BRA `(.L_x_17) ;  /* 0x00000000005c8947 */ /* 0x000fea0003800000 */
[----:B------:R-:W-:Y:S01]  /*0d80*/  BSSY.RECONVERGENT B0, `(.L_x_18) ;  /* 0x0000009000007945 */ /* 0x000fe20003800200 */
[----:B------:R-:W-:-:S03]  /*0d90*/  ISETP.NE.AND P0, PT, R5, 0x1, PT ;  /* 0x000000010500780c */ /* 0x000fc60003f05270 */
[----:B------:R-:W-:Y:S10]  /*0da0*/  @P1 BRA `(.L_x_19) ;  /* 0x0000000000181947 */ /* 0x000ff40003800000 */
[----:B------:R-:W0:Y:S01]  /*0db0*/  LDC.64 R14, c[0x0][0x388] ;  /* 0x0000e200ff0e7b82 */ /* 0x000e220000000a00 */
[----:B------:R-:W-:-:S05]  /*0dc0*/  IADD3 R18, PT, PT, R3, R20, RZ ;  /* 0x0000001403127210 */ /* 0x000fca0007ffe0ff */
[----:B------:R-:W-:-:S04]  /*0dd0*/  IMAD R19, R7, R18, R17 ;  /* 0x0000001207137224 */ /* 0x000fc800078e0211 */
[----:B0-----:R-:W-:-:S06]  /*0de0*/  IMAD.WIDE R14, R19, 0x4, R14 ;  /* 0x00000004130e7825 */ /* 0x001fcc00078e020e */
[----:B------:R-:W2:Y:S02]  /*0df0*/  LDG.E R15, desc[UR6][R14.64] ;  /* 0x000000060e0f7981 */ /* 0x000ea4000c1e1900 */
[----:B--2---:R-:W-:-:S07]  /*0e00*/  VIMNMX R0, PT, PT, R0, R15, PT ;  /* 0x0000000f00007248 */ /* 0x004fce0003fe0100 */
.L_x_19:
[----:B------:R-:W-:Y:S05]  /*0e10*/  BSYNC.RECONVERGENT B0 ;  /* 0x0000000000007941 */ /* 0x000fea0003800200 */
.L_x_18:
[----:B------:R-:W-:Y:S05]  /*0e20*/  @!P0 BRA `(.L_x_17) ;  /* 0x0000000000308947 */ /* 0x000fea0003800000 */
[----:B------:R-:W0:Y:S01]  /*0e30*/  @!P1 LDC.64 R18, c[0x0][0x388] ;  /* 0x0000e200ff129b82 */ /* 0x000e220000000a00 */
[----:B------:R-:W-:Y:S01]  /*0e40*/  @!P1 IMAD.IADD R22, R8, 0x1, R20 ;  /* 0x0000000108169824 */ /* 0x000fe200078e0214 */
[----:B------:R-:W-:-:S03]  /*0e50*/  @!P2 IADD3 R20, PT, PT, R9, R20, RZ ;  /* 0x000000140914a210 */ /* 0x000fc60007ffe0ff */
[C-C-:B------:R-:W-:Y:S02]  /*0e60*/  @!P1 IMAD R21, R7.reuse, R22, R17.reuse ;  /* 0x0000001607159224 */ /* 0x140fe400078e0211 */
[----:B------:R-:W-:Y:S01]  /*0e70*/  @!P2 IMAD R17, R7, R20, R17 ;  /* 0x000000140711a224 */ /* 0x000fe200078e0211 */
[----:B------:R-:W1:Y:S01]  /*0e80*/  @!P2 LDC.64 R14, c[0x0][0x388] ;  /* 0x0000e200ff0eab82 */ /* 0x000e620000000a00 */
[----:B0-----:R-:W-:-:S06]  /*0e90*/  @!P1 IMAD.WIDE R18, R21, 0x4, R18 ;  /* 0x0000000415129825 */ /* 0x001fcc00078e0212 */
[----:B------:R-:W2:Y:S01]  /*0ea0*/  @!P1 LDG.E R19, desc[UR6][R18.64] ;  /* 0x0000000612139981 */ /* 0x000ea2000c1e1900 */
[----:B-1----:R-:W-:-:S06]  /*0eb0*/  @!P2 IMAD.WIDE R14, R17, 0x4, R14 ;  /* 0x00000004110ea825 */ /* 0x002fcc00078e020e */
[----:B------:R-:W3:Y:S01]  /*0ec0*/  @!P2 LDG.E R15, desc[UR6][R14.64] ;  /* 0x000000060e0fa981 */ /* 0x000ee2000c1e1900 */
[----:B--2---:R-:W-:-:S04]  /*0ed0*/  @!P1 VIMNMX R0, PT, PT, R0, R19, PT ;  /* 0x0000001300009248 */ /* 0x004fc80003fe0100 */
[----:B---3--:R-:W-:-:S07]  /*0ee0*/  @!P2 VIMNMX R0, PT, PT, R0, R15, PT ;  /* 0x0000000f0000a248 */ /* 0x008fce0003fe0100 */
.L_x_17:
[----:B------:R-:W0:Y:S01]  /*0ef0*/  LDCU UR5, c[0x0][0x398] ;  /* 0x00007300ff0577ac */ /* 0x000e220008000800 */
[----:B------:R-:W-:-:S04]  /*0f00*/  UIADD3 UR4, UPT, UPT, UR4, 0x1, URZ ;  /* 0x0000000104047890 */ /* 0x000fc8000fffe0ff */
[----:B0-----:R-:W-:-:S09]  /*0f10*/  UISETP.NE.AND UP0, UPT, UR4, UR5, UPT ;  /* 0x000000050400728c */ /* 0x001fd2000bf05270 */
[----:B------:R-:W-:Y:S05]  /*0f20*/  BRA.U UP0, `(.L_x_20) ;  /* 0xfffffff100cc7547 */ /* 0x000fea000b83ffff */
.L_x_11:
[----:B------:R-:W0:Y:S01]  /*0f30*/  LDCU.64 UR8, c[0x0][0x390] ;  /* 0x00007200ff0877ac */ /* 0x000e220008000a00 */
[C---:B------:R-:W-:Y:S01]  /*0f40*/  IMAD.IADD R5, R4.reuse, 0x1, R2 ;  /* 0x0000000104057824 */ /* 0x040fe200078e0202 */
        /* <DEDUP_REMOVED lines=9> */
.L_x_21:
        /* <DEDUP_REMOVED lines=10> */
.L_x_23:


//--------------------- .nv.shared.reserved.0     --------------------------
	.section	.nv.shared.reserved.0,"aw",@nobits
	.weak		__nv_reservedSMEM_offset_0_alias
	.size		__nv_reservedSMEM_offset_0_alias, 0, 64
	.other		__nv_reservedSMEM_offset_0_alias,@"STO_CUDA_RESERVED_SHARED STV_DEFAULT"
__nv_reservedSMEM_offset_0_alias:
	.zero		0
	.zero		64


//--------------------- .nv.constant0._Z11dilationImgPiS_iii --------------------------
	.section	.nv.constant0._Z11dilationImgPiS_iii,"a",@progbits
	.sectionflags	@""
	.align	4
.nv.constant0._Z11dilationImgPiS_iii:
	.zero		924


//--------------------- .nv.constant0._Z10erosionImgPiS_iii --------------------------
	.section	.nv.constant0._Z10erosionImgPiS_iii,"a",@progbits
	.sectionflags	@""
	.align	4
.nv.constant0._Z10erosionImgPiS_iii:
	.zero		924


//--------------------- SYMBOLS --------------------------

	.type		.nv.reservedSmem.offset0,@object
	.size		.nv.reservedSmem.offset0,0x4
